//
// Generated by NVIDIA NVVM Compiler
//
// Compiler Build ID: CL-36424714
// Cuda compilation tools, release 13.0, V13.0.88
// Based on NVVM 20.0.0
//

.version 9.0
.target sm_100
.address_size 64

	// .globl	lux_add_f32_kernel
// _ZZ27lux_matmul_tiled_f32_kernelE2As has been demoted
// _ZZ27lux_matmul_tiled_f32_kernelE2Bs has been demoted
// _ZZ24lux_transpose_f32_kernelE4tile has been demoted
// _ZZ25lux_layer_norm_f32_kernelE6s_mean has been demoted
// _ZZ25lux_layer_norm_f32_kernelE5s_var has been demoted
// _ZZ25lux_layer_norm_f32_kernelE9warp_data has been demoted
// _ZZ23lux_rms_norm_f32_kernelE5s_rms has been demoted
// _ZZ23lux_rms_norm_f32_kernelE9warp_data has been demoted

.visible .entry lux_add_f32_kernel(
	.param .u64 .ptr .align 1 lux_add_f32_kernel_param_0,
	.param .u64 .ptr .align 1 lux_add_f32_kernel_param_1,
	.param .u64 .ptr .align 1 lux_add_f32_kernel_param_2,
	.param .u64 lux_add_f32_kernel_param_3
)
{
	.reg .pred 	%p<2>;
	.reg .b32 	%r<4>;
	.reg .b32 	%f<4>;
	.reg .b64 	%rd<15>;

	ld.param.u64 	%rd2, [lux_add_f32_kernel_param_0];
	ld.param.u64 	%rd3, [lux_add_f32_kernel_param_1];
	ld.param.u64 	%rd4, [lux_add_f32_kernel_param_2];
	ld.param.u64 	%rd5, [lux_add_f32_kernel_param_3];
	mov.u32 	%r1, %ctaid.x;
	mov.u32 	%r2, %ntid.x;
	mul.wide.u32 	%rd6, %r1, %r2;
	mov.u32 	%r3, %tid.x;
	cvt.u64.u32 	%rd7, %r3;
	add.s64 	%rd1, %rd6, %rd7;
	setp.ge.u64 	%p1, %rd1, %rd5;
	@%p1 bra 	$L__BB0_2;
	cvta.to.global.u64 	%rd8, %rd3;
	cvta.to.global.u64 	%rd9, %rd4;
	cvta.to.global.u64 	%rd10, %rd2;
	shl.b64 	%rd11, %rd1, 2;
	add.s64 	%rd12, %rd8, %rd11;
	ld.global.nc.f32 	%f1, [%rd12];
	add.s64 	%rd13, %rd9, %rd11;
	ld.global.nc.f32 	%f2, [%rd13];
	add.f32 	%f3, %f1, %f2;
	add.s64 	%rd14, %rd10, %rd11;
	st.global.f32 	[%rd14], %f3;
$L__BB0_2:
	ret;

}
	// .globl	lux_sub_f32_kernel
.visible .entry lux_sub_f32_kernel(
	.param .u64 .ptr .align 1 lux_sub_f32_kernel_param_0,
	.param .u64 .ptr .align 1 lux_sub_f32_kernel_param_1,
	.param .u64 .ptr .align 1 lux_sub_f32_kernel_param_2,
	.param .u64 lux_sub_f32_kernel_param_3
)
{
	.reg .pred 	%p<2>;
	.reg .b32 	%r<4>;
	.reg .b32 	%f<4>;
	.reg .b64 	%rd<15>;

	ld.param.u64 	%rd2, [lux_sub_f32_kernel_param_0];
	ld.param.u64 	%rd3, [lux_sub_f32_kernel_param_1];
	ld.param.u64 	%rd4, [lux_sub_f32_kernel_param_2];
	ld.param.u64 	%rd5, [lux_sub_f32_kernel_param_3];
	mov.u32 	%r1, %ctaid.x;
	mov.u32 	%r2, %ntid.x;
	mul.wide.u32 	%rd6, %r1, %r2;
	mov.u32 	%r3, %tid.x;
	cvt.u64.u32 	%rd7, %r3;
	add.s64 	%rd1, %rd6, %rd7;
	setp.ge.u64 	%p1, %rd1, %rd5;
	@%p1 bra 	$L__BB1_2;
	cvta.to.global.u64 	%rd8, %rd3;
	cvta.to.global.u64 	%rd9, %rd4;
	cvta.to.global.u64 	%rd10, %rd2;
	shl.b64 	%rd11, %rd1, 2;
	add.s64 	%rd12, %rd8, %rd11;
	ld.global.nc.f32 	%f1, [%rd12];
	add.s64 	%rd13, %rd9, %rd11;
	ld.global.nc.f32 	%f2, [%rd13];
	sub.f32 	%f3, %f1, %f2;
	add.s64 	%rd14, %rd10, %rd11;
	st.global.f32 	[%rd14], %f3;
$L__BB1_2:
	ret;

}
	// .globl	lux_mul_f32_kernel
.visible .entry lux_mul_f32_kernel(
	.param .u64 .ptr .align 1 lux_mul_f32_kernel_param_0,
	.param .u64 .ptr .align 1 lux_mul_f32_kernel_param_1,
	.param .u64 .ptr .align 1 lux_mul_f32_kernel_param_2,
	.param .u64 lux_mul_f32_kernel_param_3
)
{
	.reg .pred 	%p<2>;
	.reg .b32 	%r<4>;
	.reg .b32 	%f<4>;
	.reg .b64 	%rd<15>;

	ld.param.u64 	%rd2, [lux_mul_f32_kernel_param_0];
	ld.param.u64 	%rd3, [lux_mul_f32_kernel_param_1];
	ld.param.u64 	%rd4, [lux_mul_f32_kernel_param_2];
	ld.param.u64 	%rd5, [lux_mul_f32_kernel_param_3];
	mov.u32 	%r1, %ctaid.x;
	mov.u32 	%r2, %ntid.x;
	mul.wide.u32 	%rd6, %r1, %r2;
	mov.u32 	%r3, %tid.x;
	cvt.u64.u32 	%rd7, %r3;
	add.s64 	%rd1, %rd6, %rd7;
	setp.ge.u64 	%p1, %rd1, %rd5;
	@%p1 bra 	$L__BB2_2;
	cvta.to.global.u64 	%rd8, %rd3;
	cvta.to.global.u64 	%rd9, %rd4;
	cvta.to.global.u64 	%rd10, %rd2;
	shl.b64 	%rd11, %rd1, 2;
	add.s64 	%rd12, %rd8, %rd11;
	ld.global.nc.f32 	%f1, [%rd12];
	add.s64 	%rd13, %rd9, %rd11;
	ld.global.nc.f32 	%f2, [%rd13];
	mul.f32 	%f3, %f1, %f2;
	add.s64 	%rd14, %rd10, %rd11;
	st.global.f32 	[%rd14], %f3;
$L__BB2_2:
	ret;

}
	// .globl	lux_div_f32_kernel
.visible .entry lux_div_f32_kernel(
	.param .u64 .ptr .align 1 lux_div_f32_kernel_param_0,
	.param .u64 .ptr .align 1 lux_div_f32_kernel_param_1,
	.param .u64 .ptr .align 1 lux_div_f32_kernel_param_2,
	.param .u64 lux_div_f32_kernel_param_3
)
{
	.reg .pred 	%p<2>;
	.reg .b32 	%r<4>;
	.reg .b32 	%f<4>;
	.reg .b64 	%rd<15>;

	ld.param.u64 	%rd2, [lux_div_f32_kernel_param_0];
	ld.param.u64 	%rd3, [lux_div_f32_kernel_param_1];
	ld.param.u64 	%rd4, [lux_div_f32_kernel_param_2];
	ld.param.u64 	%rd5, [lux_div_f32_kernel_param_3];
	mov.u32 	%r1, %ctaid.x;
	mov.u32 	%r2, %ntid.x;
	mul.wide.u32 	%rd6, %r1, %r2;
	mov.u32 	%r3, %tid.x;
	cvt.u64.u32 	%rd7, %r3;
	add.s64 	%rd1, %rd6, %rd7;
	setp.ge.u64 	%p1, %rd1, %rd5;
	@%p1 bra 	$L__BB3_2;
	cvta.to.global.u64 	%rd8, %rd3;
	cvta.to.global.u64 	%rd9, %rd4;
	cvta.to.global.u64 	%rd10, %rd2;
	shl.b64 	%rd11, %rd1, 2;
	add.s64 	%rd12, %rd8, %rd11;
	ld.global.nc.f32 	%f1, [%rd12];
	add.s64 	%rd13, %rd9, %rd11;
	ld.global.nc.f32 	%f2, [%rd13];
	div.rn.f32 	%f3, %f1, %f2;
	add.s64 	%rd14, %rd10, %rd11;
	st.global.f32 	[%rd14], %f3;
$L__BB3_2:
	ret;

}
	// .globl	lux_add_f32_vec4_kernel
.visible .entry lux_add_f32_vec4_kernel(
	.param .u64 .ptr .align 1 lux_add_f32_vec4_kernel_param_0,
	.param .u64 .ptr .align 1 lux_add_f32_vec4_kernel_param_1,
	.param .u64 .ptr .align 1 lux_add_f32_vec4_kernel_param_2,
	.param .u64 lux_add_f32_vec4_kernel_param_3
)
{
	.reg .pred 	%p<2>;
	.reg .b32 	%r<4>;
	.reg .b32 	%f<13>;
	.reg .b64 	%rd<15>;

	ld.param.u64 	%rd2, [lux_add_f32_vec4_kernel_param_0];
	ld.param.u64 	%rd3, [lux_add_f32_vec4_kernel_param_1];
	ld.param.u64 	%rd4, [lux_add_f32_vec4_kernel_param_2];
	ld.param.u64 	%rd5, [lux_add_f32_vec4_kernel_param_3];
	mov.u32 	%r1, %ctaid.x;
	mov.u32 	%r2, %ntid.x;
	mul.wide.u32 	%rd6, %r1, %r2;
	mov.u32 	%r3, %tid.x;
	cvt.u64.u32 	%rd7, %r3;
	add.s64 	%rd1, %rd6, %rd7;
	setp.ge.u64 	%p1, %rd1, %rd5;
	@%p1 bra 	$L__BB4_2;
	cvta.to.global.u64 	%rd8, %rd3;
	cvta.to.global.u64 	%rd9, %rd4;
	cvta.to.global.u64 	%rd10, %rd2;
	shl.b64 	%rd11, %rd1, 4;
	add.s64 	%rd12, %rd8, %rd11;
	ld.global.nc.v4.f32 	{%f1, %f2, %f3, %f4}, [%rd12];
	add.s64 	%rd13, %rd9, %rd11;
	ld.global.nc.v4.f32 	{%f5, %f6, %f7, %f8}, [%rd13];
	add.f32 	%f9, %f1, %f5;
	add.f32 	%f10, %f2, %f6;
	add.f32 	%f11, %f3, %f7;
	add.f32 	%f12, %f4, %f8;
	add.s64 	%rd14, %rd10, %rd11;
	st.global.v4.f32 	[%rd14], {%f9, %f10, %f11, %f12};
$L__BB4_2:
	ret;

}
	// .globl	lux_mul_f32_vec4_kernel
.visible .entry lux_mul_f32_vec4_kernel(
	.param .u64 .ptr .align 1 lux_mul_f32_vec4_kernel_param_0,
	.param .u64 .ptr .align 1 lux_mul_f32_vec4_kernel_param_1,
	.param .u64 .ptr .align 1 lux_mul_f32_vec4_kernel_param_2,
	.param .u64 lux_mul_f32_vec4_kernel_param_3
)
{
	.reg .pred 	%p<2>;
	.reg .b32 	%r<4>;
	.reg .b32 	%f<13>;
	.reg .b64 	%rd<15>;

	ld.param.u64 	%rd2, [lux_mul_f32_vec4_kernel_param_0];
	ld.param.u64 	%rd3, [lux_mul_f32_vec4_kernel_param_1];
	ld.param.u64 	%rd4, [lux_mul_f32_vec4_kernel_param_2];
	ld.param.u64 	%rd5, [lux_mul_f32_vec4_kernel_param_3];
	mov.u32 	%r1, %ctaid.x;
	mov.u32 	%r2, %ntid.x;
	mul.wide.u32 	%rd6, %r1, %r2;
	mov.u32 	%r3, %tid.x;
	cvt.u64.u32 	%rd7, %r3;
	add.s64 	%rd1, %rd6, %rd7;
	setp.ge.u64 	%p1, %rd1, %rd5;
	@%p1 bra 	$L__BB5_2;
	cvta.to.global.u64 	%rd8, %rd3;
	cvta.to.global.u64 	%rd9, %rd4;
	cvta.to.global.u64 	%rd10, %rd2;
	shl.b64 	%rd11, %rd1, 4;
	add.s64 	%rd12, %rd8, %rd11;
	ld.global.nc.v4.f32 	{%f1, %f2, %f3, %f4}, [%rd12];
	add.s64 	%rd13, %rd9, %rd11;
	ld.global.nc.v4.f32 	{%f5, %f6, %f7, %f8}, [%rd13];
	mul.f32 	%f9, %f1, %f5;
	mul.f32 	%f10, %f2, %f6;
	mul.f32 	%f11, %f3, %f7;
	mul.f32 	%f12, %f4, %f8;
	add.s64 	%rd14, %rd10, %rd11;
	st.global.v4.f32 	[%rd14], {%f9, %f10, %f11, %f12};
$L__BB5_2:
	ret;

}
	// .globl	lux_matmul_tiled_f32_kernel
.visible .entry lux_matmul_tiled_f32_kernel(
	.param .u64 .ptr .align 1 lux_matmul_tiled_f32_kernel_param_0,
	.param .u64 .ptr .align 1 lux_matmul_tiled_f32_kernel_param_1,
	.param .u64 .ptr .align 1 lux_matmul_tiled_f32_kernel_param_2,
	.param .u32 lux_matmul_tiled_f32_kernel_param_3,
	.param .u32 lux_matmul_tiled_f32_kernel_param_4,
	.param .u32 lux_matmul_tiled_f32_kernel_param_5
)
{
	.reg .pred 	%p<12>;
	.reg .b32 	%r<43>;
	.reg .b32 	%f<63>;
	.reg .b64 	%rd<13>;
	// demoted variable
	.shared .align 4 .b8 _ZZ27lux_matmul_tiled_f32_kernelE2As[1024];
	// demoted variable
	.shared .align 4 .b8 _ZZ27lux_matmul_tiled_f32_kernelE2Bs[1024];
	ld.param.u64 	%rd3, [lux_matmul_tiled_f32_kernel_param_0];
	ld.param.u64 	%rd4, [lux_matmul_tiled_f32_kernel_param_1];
	ld.param.u64 	%rd5, [lux_matmul_tiled_f32_kernel_param_2];
	ld.param.u32 	%r24, [lux_matmul_tiled_f32_kernel_param_3];
	ld.param.u32 	%r25, [lux_matmul_tiled_f32_kernel_param_4];
	ld.param.u32 	%r26, [lux_matmul_tiled_f32_kernel_param_5];
	mov.u32 	%r27, %ctaid.x;
	mov.u32 	%r28, %ctaid.y;
	mov.u32 	%r38, %tid.x;
	mov.u32 	%r40, %tid.y;
	shl.b32 	%r29, %r28, 4;
	add.s32 	%r3, %r29, %r40;
	shl.b32 	%r4, %r27, 4;
	add.s32 	%r5, %r4, %r38;
	setp.lt.s32 	%p1, %r25, 1;
	mov.f32 	%f62, 0f00000000;
	@%p1 bra 	$L__BB6_7;
	add.s32 	%r30, %r25, 15;
	shr.u32 	%r31, %r30, 4;
	shl.b32 	%r32, %r40, 6;
	mov.u32 	%r33, _ZZ27lux_matmul_tiled_f32_kernelE2As;
	add.s32 	%r6, %r33, %r32;
	shl.b32 	%r34, %r38, 2;
	add.s32 	%r7, %r6, %r34;
	mov.u32 	%r35, _ZZ27lux_matmul_tiled_f32_kernelE2Bs;
	add.s32 	%r9, %r35, %r34;
	add.s32 	%r8, %r9, %r32;
	neg.s32 	%r42, %r31;
	mad.lo.s32 	%r36, %r40, %r26, %r38;
	add.s32 	%r41, %r36, %r4;
	shl.b32 	%r12, %r26, 4;
	mad.lo.s32 	%r39, %r25, %r3, %r38;
	cvta.to.global.u64 	%rd1, %rd4;
	cvta.to.global.u64 	%rd2, %rd5;
	mov.f32 	%f62, 0f00000000;
$L__BB6_2:
	setp.ge.s32 	%p2, %r3, %r24;
	setp.ge.s32 	%p3, %r38, %r25;
	mov.f32 	%f60, 0f00000000;
	or.pred  	%p4, %p2, %p3;
	@%p4 bra 	$L__BB6_4;
	mul.wide.u32 	%rd6, %r39, 4;
	add.s64 	%rd7, %rd1, %rd6;
	ld.global.nc.f32 	%f60, [%rd7];
$L__BB6_4:
	setp.ge.s32 	%p5, %r5, %r26;
	st.shared.f32 	[%r7], %f60;
	setp.ge.s32 	%p6, %r40, %r25;
	mov.f32 	%f61, 0f00000000;
	or.pred  	%p7, %p6, %p5;
	@%p7 bra 	$L__BB6_6;
	mul.wide.s32 	%rd8, %r41, 4;
	add.s64 	%rd9, %rd2, %rd8;
	ld.global.nc.f32 	%f61, [%rd9];
$L__BB6_6:
	st.shared.f32 	[%r8], %f61;
	bar.sync 	0;
	ld.shared.f32 	%f12, [%r6];
	ld.shared.f32 	%f13, [%r9];
	fma.rn.f32 	%f14, %f12, %f13, %f62;
	ld.shared.f32 	%f15, [%r6+4];
	ld.shared.f32 	%f16, [%r9+64];
	fma.rn.f32 	%f17, %f15, %f16, %f14;
	ld.shared.f32 	%f18, [%r6+8];
	ld.shared.f32 	%f19, [%r9+128];
	fma.rn.f32 	%f20, %f18, %f19, %f17;
	ld.shared.f32 	%f21, [%r6+12];
	ld.shared.f32 	%f22, [%r9+192];
	fma.rn.f32 	%f23, %f21, %f22, %f20;
	ld.shared.f32 	%f24, [%r6+16];
	ld.shared.f32 	%f25, [%r9+256];
	fma.rn.f32 	%f26, %f24, %f25, %f23;
	ld.shared.f32 	%f27, [%r6+20];
	ld.shared.f32 	%f28, [%r9+320];
	fma.rn.f32 	%f29, %f27, %f28, %f26;
	ld.shared.f32 	%f30, [%r6+24];
	ld.shared.f32 	%f31, [%r9+384];
	fma.rn.f32 	%f32, %f30, %f31, %f29;
	ld.shared.f32 	%f33, [%r6+28];
	ld.shared.f32 	%f34, [%r9+448];
	fma.rn.f32 	%f35, %f33, %f34, %f32;
	ld.shared.f32 	%f36, [%r6+32];
	ld.shared.f32 	%f37, [%r9+512];
	fma.rn.f32 	%f38, %f36, %f37, %f35;
	ld.shared.f32 	%f39, [%r6+36];
	ld.shared.f32 	%f40, [%r9+576];
	fma.rn.f32 	%f41, %f39, %f40, %f38;
	ld.shared.f32 	%f42, [%r6+40];
	ld.shared.f32 	%f43, [%r9+640];
	fma.rn.f32 	%f44, %f42, %f43, %f41;
	ld.shared.f32 	%f45, [%r6+44];
	ld.shared.f32 	%f46, [%r9+704];
	fma.rn.f32 	%f47, %f45, %f46, %f44;
	ld.shared.f32 	%f48, [%r6+48];
	ld.shared.f32 	%f49, [%r9+768];
	fma.rn.f32 	%f50, %f48, %f49, %f47;
	ld.shared.f32 	%f51, [%r6+52];
	ld.shared.f32 	%f52, [%r9+832];
	fma.rn.f32 	%f53, %f51, %f52, %f50;
	ld.shared.f32 	%f54, [%r6+56];
	ld.shared.f32 	%f55, [%r9+896];
	fma.rn.f32 	%f56, %f54, %f55, %f53;
	ld.shared.f32 	%f57, [%r6+60];
	ld.shared.f32 	%f58, [%r9+960];
	fma.rn.f32 	%f62, %f57, %f58, %f56;
	bar.sync 	0;
	add.s32 	%r42, %r42, 1;
	setp.ne.s32 	%p8, %r42, 0;
	add.s32 	%r41, %r41, %r12;
	add.s32 	%r40, %r40, 16;
	add.s32 	%r39, %r39, 16;
	add.s32 	%r38, %r38, 16;
	@%p8 bra 	$L__BB6_2;
$L__BB6_7:
	setp.ge.s32 	%p9, %r3, %r24;
	setp.ge.s32 	%p10, %r5, %r26;
	or.pred  	%p11, %p9, %p10;
	@%p11 bra 	$L__BB6_9;
	mad.lo.s32 	%r37, %r26, %r3, %r5;
	cvta.to.global.u64 	%rd10, %rd3;
	mul.wide.u32 	%rd11, %r37, 4;
	add.s64 	%rd12, %rd10, %rd11;
	st.global.f32 	[%rd12], %f62;
$L__BB6_9:
	ret;

}
	// .globl	lux_transpose_f32_kernel
.visible .entry lux_transpose_f32_kernel(
	.param .u64 .ptr .align 1 lux_transpose_f32_kernel_param_0,
	.param .u64 .ptr .align 1 lux_transpose_f32_kernel_param_1,
	.param .u32 lux_transpose_f32_kernel_param_2,
	.param .u32 lux_transpose_f32_kernel_param_3
)
{
	.reg .pred 	%p<7>;
	.reg .b32 	%r<25>;
	.reg .b32 	%f<3>;
	.reg .b64 	%rd<9>;
	// demoted variable
	.shared .align 4 .b8 _ZZ24lux_transpose_f32_kernelE4tile[1088];
	ld.param.u64 	%rd1, [lux_transpose_f32_kernel_param_0];
	ld.param.u64 	%rd2, [lux_transpose_f32_kernel_param_1];
	ld.param.u32 	%r11, [lux_transpose_f32_kernel_param_2];
	ld.param.u32 	%r10, [lux_transpose_f32_kernel_param_3];
	mov.u32 	%r12, %ctaid.x;
	shl.b32 	%r1, %r12, 4;
	mov.u32 	%r2, %tid.x;
	add.s32 	%r3, %r1, %r2;
	mov.u32 	%r13, %ctaid.y;
	shl.b32 	%r4, %r13, 4;
	mov.u32 	%r5, %tid.y;
	add.s32 	%r14, %r4, %r5;
	setp.ge.s32 	%p1, %r3, %r10;
	setp.ge.s32 	%p2, %r14, %r11;
	or.pred  	%p3, %p1, %p2;
	@%p3 bra 	$L__BB7_2;
	cvta.to.global.u64 	%rd3, %rd2;
	mad.lo.s32 	%r15, %r10, %r14, %r3;
	mul.wide.s32 	%rd4, %r15, 4;
	add.s64 	%rd5, %rd3, %rd4;
	ld.global.nc.f32 	%f1, [%rd5];
	mov.u32 	%r16, _ZZ24lux_transpose_f32_kernelE4tile;
	mad.lo.s32 	%r17, %r5, 68, %r16;
	shl.b32 	%r18, %r2, 2;
	add.s32 	%r19, %r17, %r18;
	st.shared.f32 	[%r19], %f1;
$L__BB7_2:
	bar.sync 	0;
	add.s32 	%r7, %r4, %r2;
	add.s32 	%r8, %r1, %r5;
	setp.ge.s32 	%p4, %r7, %r11;
	setp.ge.s32 	%p5, %r8, %r10;
	or.pred  	%p6, %p4, %p5;
	@%p6 bra 	$L__BB7_4;
	mov.u32 	%r20, _ZZ24lux_transpose_f32_kernelE4tile;
	mad.lo.s32 	%r21, %r2, 68, %r20;
	shl.b32 	%r22, %r5, 2;
	add.s32 	%r23, %r21, %r22;
	ld.shared.f32 	%f2, [%r23];
	mad.lo.s32 	%r24, %r11, %r8, %r7;
	cvta.to.global.u64 	%rd6, %rd1;
	mul.wide.s32 	%rd7, %r24, 4;
	add.s64 	%rd8, %rd6, %rd7;
	st.global.f32 	[%rd8], %f2;
$L__BB7_4:
	ret;

}
	// .globl	lux_exp_f32_kernel
.visible .entry lux_exp_f32_kernel(
	.param .u64 .ptr .align 1 lux_exp_f32_kernel_param_0,
	.param .u64 .ptr .align 1 lux_exp_f32_kernel_param_1,
	.param .u64 lux_exp_f32_kernel_param_2
)
{
	.reg .pred 	%p<2>;
	.reg .b32 	%r<6>;
	.reg .b32 	%f<14>;
	.reg .b64 	%rd<12>;

	ld.param.u64 	%rd2, [lux_exp_f32_kernel_param_0];
	ld.param.u64 	%rd3, [lux_exp_f32_kernel_param_1];
	ld.param.u64 	%rd4, [lux_exp_f32_kernel_param_2];
	mov.u32 	%r1, %ctaid.x;
	mov.u32 	%r2, %ntid.x;
	mul.wide.u32 	%rd5, %r1, %r2;
	mov.u32 	%r3, %tid.x;
	cvt.u64.u32 	%rd6, %r3;
	add.s64 	%rd1, %rd5, %rd6;
	setp.ge.u64 	%p1, %rd1, %rd4;
	@%p1 bra 	$L__BB8_2;
	cvta.to.global.u64 	%rd7, %rd3;
	cvta.to.global.u64 	%rd8, %rd2;
	shl.b64 	%rd9, %rd1, 2;
	add.s64 	%rd10, %rd7, %rd9;
	ld.global.f32 	%f1, [%rd10];
	fma.rn.f32 	%f2, %f1, 0f3BBB989D, 0f3F000000;
	cvt.sat.f32.f32 	%f3, %f2;
	mov.f32 	%f4, 0f4B400001;
	mov.f32 	%f5, 0f437C0000;
	fma.rm.f32 	%f6, %f3, %f5, %f4;
	add.f32 	%f7, %f6, 0fCB40007F;
	neg.f32 	%f8, %f7;
	fma.rn.f32 	%f9, %f1, 0f3FB8AA3B, %f8;
	fma.rn.f32 	%f10, %f1, 0f32A57060, %f9;
	mov.b32 	%r4, %f6;
	shl.b32 	%r5, %r4, 23;
	mov.b32 	%f11, %r5;
	ex2.approx.ftz.f32 	%f12, %f10;
	mul.f32 	%f13, %f12, %f11;
	add.s64 	%rd11, %rd8, %rd9;
	st.global.f32 	[%rd11], %f13;
$L__BB8_2:
	ret;

}
	// .globl	lux_log_f32_kernel
.visible .entry lux_log_f32_kernel(
	.param .u64 .ptr .align 1 lux_log_f32_kernel_param_0,
	.param .u64 .ptr .align 1 lux_log_f32_kernel_param_1,
	.param .u64 lux_log_f32_kernel_param_2
)
{
	.reg .pred 	%p<5>;
	.reg .b32 	%r<8>;
	.reg .b32 	%f<23>;
	.reg .b64 	%rd<12>;

	ld.param.u64 	%rd2, [lux_log_f32_kernel_param_0];
	ld.param.u64 	%rd3, [lux_log_f32_kernel_param_1];
	ld.param.u64 	%rd4, [lux_log_f32_kernel_param_2];
	mov.u32 	%r1, %ctaid.x;
	mov.u32 	%r2, %ntid.x;
	mul.wide.u32 	%rd5, %r1, %r2;
	mov.u32 	%r3, %tid.x;
	cvt.u64.u32 	%rd6, %r3;
	add.s64 	%rd1, %rd5, %rd6;
	setp.ge.u64 	%p1, %rd1, %rd4;
	@%p1 bra 	$L__BB9_2;
	cvta.to.global.u64 	%rd7, %rd3;
	cvta.to.global.u64 	%rd8, %rd2;
	shl.b64 	%rd9, %rd1, 2;
	add.s64 	%rd10, %rd7, %rd9;
	ld.global.f32 	%f1, [%rd10];
	setp.lt.f32 	%p2, %f1, 0f00800000;
	mul.f32 	%f2, %f1, 0f4B000000;
	selp.f32 	%f3, %f2, %f1, %p2;
	selp.f32 	%f4, 0fC1B80000, 0f00000000, %p2;
	mov.b32 	%r4, %f3;
	add.s32 	%r5, %r4, -1059760811;
	and.b32  	%r6, %r5, -8388608;
	sub.s32 	%r7, %r4, %r6;
	mov.b32 	%f5, %r7;
	cvt.rn.f32.s32 	%f6, %r6;
	fma.rn.f32 	%f7, %f6, 0f34000000, %f4;
	add.f32 	%f8, %f5, 0fBF800000;
	fma.rn.f32 	%f9, %f8, 0fBE055027, 0f3E1039F6;
	fma.rn.f32 	%f10, %f9, %f8, 0fBDF8CDCC;
	fma.rn.f32 	%f11, %f10, %f8, 0f3E0F2955;
	fma.rn.f32 	%f12, %f11, %f8, 0fBE2AD8B9;
	fma.rn.f32 	%f13, %f12, %f8, 0f3E4CED0B;
	fma.rn.f32 	%f14, %f13, %f8, 0fBE7FFF22;
	fma.rn.f32 	%f15, %f14, %f8, 0f3EAAAA78;
	fma.rn.f32 	%f16, %f15, %f8, 0fBF000000;
	mul.f32 	%f17, %f8, %f16;
	fma.rn.f32 	%f18, %f17, %f8, %f8;
	fma.rn.f32 	%f19, %f7, 0f3F317218, %f18;
	setp.gt.u32 	%p3, %r4, 2139095039;
	fma.rn.f32 	%f20, %f3, 0f7F800000, 0f7F800000;
	selp.f32 	%f21, %f20, %f19, %p3;
	setp.eq.f32 	%p4, %f3, 0f00000000;
	selp.f32 	%f22, 0fFF800000, %f21, %p4;
	add.s64 	%rd11, %rd8, %rd9;
	st.global.f32 	[%rd11], %f22;
$L__BB9_2:
	ret;

}
	// .globl	lux_sqrt_f32_kernel
.visible .entry lux_sqrt_f32_kernel(
	.param .u64 .ptr .align 1 lux_sqrt_f32_kernel_param_0,
	.param .u64 .ptr .align 1 lux_sqrt_f32_kernel_param_1,
	.param .u64 lux_sqrt_f32_kernel_param_2
)
{
	.reg .pred 	%p<2>;
	.reg .b32 	%r<4>;
	.reg .b32 	%f<3>;
	.reg .b64 	%rd<12>;

	ld.param.u64 	%rd2, [lux_sqrt_f32_kernel_param_0];
	ld.param.u64 	%rd3, [lux_sqrt_f32_kernel_param_1];
	ld.param.u64 	%rd4, [lux_sqrt_f32_kernel_param_2];
	mov.u32 	%r1, %ctaid.x;
	mov.u32 	%r2, %ntid.x;
	mul.wide.u32 	%rd5, %r1, %r2;
	mov.u32 	%r3, %tid.x;
	cvt.u64.u32 	%rd6, %r3;
	add.s64 	%rd1, %rd5, %rd6;
	setp.ge.u64 	%p1, %rd1, %rd4;
	@%p1 bra 	$L__BB10_2;
	cvta.to.global.u64 	%rd7, %rd3;
	cvta.to.global.u64 	%rd8, %rd2;
	shl.b64 	%rd9, %rd1, 2;
	add.s64 	%rd10, %rd7, %rd9;
	ld.global.f32 	%f1, [%rd10];
	sqrt.rn.f32 	%f2, %f1;
	add.s64 	%rd11, %rd8, %rd9;
	st.global.f32 	[%rd11], %f2;
$L__BB10_2:
	ret;

}
	// .globl	lux_neg_f32_kernel
.visible .entry lux_neg_f32_kernel(
	.param .u64 .ptr .align 1 lux_neg_f32_kernel_param_0,
	.param .u64 .ptr .align 1 lux_neg_f32_kernel_param_1,
	.param .u64 lux_neg_f32_kernel_param_2
)
{
	.reg .pred 	%p<2>;
	.reg .b32 	%r<4>;
	.reg .b32 	%f<3>;
	.reg .b64 	%rd<12>;

	ld.param.u64 	%rd2, [lux_neg_f32_kernel_param_0];
	ld.param.u64 	%rd3, [lux_neg_f32_kernel_param_1];
	ld.param.u64 	%rd4, [lux_neg_f32_kernel_param_2];
	mov.u32 	%r1, %ctaid.x;
	mov.u32 	%r2, %ntid.x;
	mul.wide.u32 	%rd5, %r1, %r2;
	mov.u32 	%r3, %tid.x;
	cvt.u64.u32 	%rd6, %r3;
	add.s64 	%rd1, %rd5, %rd6;
	setp.ge.u64 	%p1, %rd1, %rd4;
	@%p1 bra 	$L__BB11_2;
	cvta.to.global.u64 	%rd7, %rd3;
	cvta.to.global.u64 	%rd8, %rd2;
	shl.b64 	%rd9, %rd1, 2;
	add.s64 	%rd10, %rd7, %rd9;
	ld.global.f32 	%f1, [%rd10];
	neg.f32 	%f2, %f1;
	add.s64 	%rd11, %rd8, %rd9;
	st.global.f32 	[%rd11], %f2;
$L__BB11_2:
	ret;

}
	// .globl	lux_abs_f32_kernel
.visible .entry lux_abs_f32_kernel(
	.param .u64 .ptr .align 1 lux_abs_f32_kernel_param_0,
	.param .u64 .ptr .align 1 lux_abs_f32_kernel_param_1,
	.param .u64 lux_abs_f32_kernel_param_2
)
{
	.reg .pred 	%p<2>;
	.reg .b32 	%r<4>;
	.reg .b32 	%f<3>;
	.reg .b64 	%rd<12>;

	ld.param.u64 	%rd2, [lux_abs_f32_kernel_param_0];
	ld.param.u64 	%rd3, [lux_abs_f32_kernel_param_1];
	ld.param.u64 	%rd4, [lux_abs_f32_kernel_param_2];
	mov.u32 	%r1, %ctaid.x;
	mov.u32 	%r2, %ntid.x;
	mul.wide.u32 	%rd5, %r1, %r2;
	mov.u32 	%r3, %tid.x;
	cvt.u64.u32 	%rd6, %r3;
	add.s64 	%rd1, %rd5, %rd6;
	setp.ge.u64 	%p1, %rd1, %rd4;
	@%p1 bra 	$L__BB12_2;
	cvta.to.global.u64 	%rd7, %rd3;
	cvta.to.global.u64 	%rd8, %rd2;
	shl.b64 	%rd9, %rd1, 2;
	add.s64 	%rd10, %rd7, %rd9;
	ld.global.f32 	%f1, [%rd10];
	abs.f32 	%f2, %f1;
	add.s64 	%rd11, %rd8, %rd9;
	st.global.f32 	[%rd11], %f2;
$L__BB12_2:
	ret;

}
	// .globl	lux_tanh_f32_kernel
.visible .entry lux_tanh_f32_kernel(
	.param .u64 .ptr .align 1 lux_tanh_f32_kernel_param_0,
	.param .u64 .ptr .align 1 lux_tanh_f32_kernel_param_1,
	.param .u64 lux_tanh_f32_kernel_param_2
)
{
	.reg .pred 	%p<4>;
	.reg .b32 	%r<4>;
	.reg .b32 	%f<17>;
	.reg .b64 	%rd<12>;

	ld.param.u64 	%rd2, [lux_tanh_f32_kernel_param_0];
	ld.param.u64 	%rd3, [lux_tanh_f32_kernel_param_1];
	ld.param.u64 	%rd4, [lux_tanh_f32_kernel_param_2];
	mov.u32 	%r1, %ctaid.x;
	mov.u32 	%r2, %ntid.x;
	mul.wide.u32 	%rd5, %r1, %r2;
	mov.u32 	%r3, %tid.x;
	cvt.u64.u32 	%rd6, %r3;
	add.s64 	%rd1, %rd5, %rd6;
	setp.ge.u64 	%p1, %rd1, %rd4;
	@%p1 bra 	$L__BB13_2;
	cvta.to.global.u64 	%rd7, %rd3;
	cvta.to.global.u64 	%rd8, %rd2;
	shl.b64 	%rd9, %rd1, 2;
	add.s64 	%rd10, %rd7, %rd9;
	ld.global.f32 	%f1, [%rd10];
	abs.f32 	%f2, %f1;
	mul.f32 	%f3, %f2, 0f4038AA3B;
	ex2.approx.ftz.f32 	%f4, %f3;
	add.f32 	%f5, %f4, 0f3F800000;
	rcp.approx.ftz.f32 	%f6, %f5;
	fma.rn.f32 	%f7, %f6, 0fC0000000, 0f3F800000;
	setp.ge.f32 	%p2, %f2, 0f41102CB4;
	selp.f32 	%f8, 0f3F800000, %f7, %p2;
	copysign.f32 	%f9, %f1, %f8;
	mul.f32 	%f10, %f1, %f1;
	fma.rn.f32 	%f11, %f10, 0f3C80F082, 0fBD563CAE;
	fma.rn.f32 	%f12, %f11, %f10, 0f3E085941;
	fma.rn.f32 	%f13, %f12, %f10, 0fBEAAA9ED;
	fma.rn.f32 	%f14, %f13, %f10, 0f00000000;
	fma.rn.f32 	%f15, %f14, %f1, %f1;
	setp.ge.f32 	%p3, %f2, 0f3F19999A;
	selp.f32 	%f16, %f9, %f15, %p3;
	add.s64 	%rd11, %rd8, %rd9;
	st.global.f32 	[%rd11], %f16;
$L__BB13_2:
	ret;

}
	// .globl	lux_sigmoid_f32_kernel
.visible .entry lux_sigmoid_f32_kernel(
	.param .u64 .ptr .align 1 lux_sigmoid_f32_kernel_param_0,
	.param .u64 .ptr .align 1 lux_sigmoid_f32_kernel_param_1,
	.param .u64 lux_sigmoid_f32_kernel_param_2
)
{
	.reg .pred 	%p<2>;
	.reg .b32 	%r<6>;
	.reg .b32 	%f<15>;
	.reg .b64 	%rd<12>;

	ld.param.u64 	%rd2, [lux_sigmoid_f32_kernel_param_0];
	ld.param.u64 	%rd3, [lux_sigmoid_f32_kernel_param_1];
	ld.param.u64 	%rd4, [lux_sigmoid_f32_kernel_param_2];
	mov.u32 	%r1, %ctaid.x;
	mov.u32 	%r2, %ntid.x;
	mul.wide.u32 	%rd5, %r1, %r2;
	mov.u32 	%r3, %tid.x;
	cvt.u64.u32 	%rd6, %r3;
	add.s64 	%rd1, %rd5, %rd6;
	setp.ge.u64 	%p1, %rd1, %rd4;
	@%p1 bra 	$L__BB14_2;
	cvta.to.global.u64 	%rd7, %rd3;
	cvta.to.global.u64 	%rd8, %rd2;
	shl.b64 	%rd9, %rd1, 2;
	add.s64 	%rd10, %rd7, %rd9;
	ld.global.f32 	%f1, [%rd10];
	fma.rn.f32 	%f2, %f1, 0fBBBB989D, 0f3F000000;
	cvt.sat.f32.f32 	%f3, %f2;
	mov.f32 	%f4, 0f4B400001;
	mov.f32 	%f5, 0f437C0000;
	fma.rm.f32 	%f6, %f3, %f5, %f4;
	add.f32 	%f7, %f6, 0fCB40007F;
	neg.f32 	%f8, %f7;
	fma.rn.f32 	%f9, %f1, 0fBFB8AA3B, %f8;
	fma.rn.f32 	%f10, %f1, 0fB2A57060, %f9;
	mov.b32 	%r4, %f6;
	shl.b32 	%r5, %r4, 23;
	mov.b32 	%f11, %r5;
	ex2.approx.ftz.f32 	%f12, %f10;
	fma.rn.f32 	%f13, %f12, %f11, 0f3F800000;
	rcp.rn.f32 	%f14, %f13;
	add.s64 	%rd11, %rd8, %rd9;
	st.global.f32 	[%rd11], %f14;
$L__BB14_2:
	ret;

}
	// .globl	lux_relu_f32_kernel
.visible .entry lux_relu_f32_kernel(
	.param .u64 .ptr .align 1 lux_relu_f32_kernel_param_0,
	.param .u64 .ptr .align 1 lux_relu_f32_kernel_param_1,
	.param .u64 lux_relu_f32_kernel_param_2
)
{
	.reg .pred 	%p<2>;
	.reg .b32 	%r<4>;
	.reg .b32 	%f<3>;
	.reg .b64 	%rd<12>;

	ld.param.u64 	%rd2, [lux_relu_f32_kernel_param_0];
	ld.param.u64 	%rd3, [lux_relu_f32_kernel_param_1];
	ld.param.u64 	%rd4, [lux_relu_f32_kernel_param_2];
	mov.u32 	%r1, %ctaid.x;
	mov.u32 	%r2, %ntid.x;
	mul.wide.u32 	%rd5, %r1, %r2;
	mov.u32 	%r3, %tid.x;
	cvt.u64.u32 	%rd6, %r3;
	add.s64 	%rd1, %rd5, %rd6;
	setp.ge.u64 	%p1, %rd1, %rd4;
	@%p1 bra 	$L__BB15_2;
	cvta.to.global.u64 	%rd7, %rd3;
	cvta.to.global.u64 	%rd8, %rd2;
	shl.b64 	%rd9, %rd1, 2;
	add.s64 	%rd10, %rd7, %rd9;
	ld.global.f32 	%f1, [%rd10];
	max.f32 	%f2, %f1, 0f00000000;
	add.s64 	%rd11, %rd8, %rd9;
	st.global.f32 	[%rd11], %f2;
$L__BB15_2:
	ret;

}
	// .globl	lux_gelu_f32_kernel
.visible .entry lux_gelu_f32_kernel(
	.param .u64 .ptr .align 1 lux_gelu_f32_kernel_param_0,
	.param .u64 .ptr .align 1 lux_gelu_f32_kernel_param_1,
	.param .u64 lux_gelu_f32_kernel_param_2
)
{
	.reg .pred 	%p<4>;
	.reg .b32 	%r<4>;
	.reg .b32 	%f<24>;
	.reg .b64 	%rd<12>;

	ld.param.u64 	%rd2, [lux_gelu_f32_kernel_param_0];
	ld.param.u64 	%rd3, [lux_gelu_f32_kernel_param_1];
	ld.param.u64 	%rd4, [lux_gelu_f32_kernel_param_2];
	mov.u32 	%r1, %ctaid.x;
	mov.u32 	%r2, %ntid.x;
	mul.wide.u32 	%rd5, %r1, %r2;
	mov.u32 	%r3, %tid.x;
	cvt.u64.u32 	%rd6, %r3;
	add.s64 	%rd1, %rd5, %rd6;
	setp.ge.u64 	%p1, %rd1, %rd4;
	@%p1 bra 	$L__BB16_2;
	cvta.to.global.u64 	%rd7, %rd3;
	cvta.to.global.u64 	%rd8, %rd2;
	shl.b64 	%rd9, %rd1, 2;
	add.s64 	%rd10, %rd7, %rd9;
	ld.global.f32 	%f1, [%rd10];
	mul.f32 	%f2, %f1, %f1;
	mul.f32 	%f3, %f1, %f2;
	fma.rn.f32 	%f4, %f3, 0f3D372713, %f1;
	mul.f32 	%f5, %f4, 0f3F4C422A;
	mul.f32 	%f6, %f1, 0f3F000000;
	abs.f32 	%f7, %f5;
	mul.f32 	%f8, %f7, 0f4038AA3B;
	ex2.approx.ftz.f32 	%f9, %f8;
	add.f32 	%f10, %f9, 0f3F800000;
	rcp.approx.ftz.f32 	%f11, %f10;
	fma.rn.f32 	%f12, %f11, 0fC0000000, 0f3F800000;
	setp.ge.f32 	%p2, %f7, 0f41102CB4;
	selp.f32 	%f13, 0f3F800000, %f12, %p2;
	copysign.f32 	%f14, %f5, %f13;
	mul.f32 	%f15, %f5, %f5;
	fma.rn.f32 	%f16, %f15, 0f3C80F082, 0fBD563CAE;
	fma.rn.f32 	%f17, %f16, %f15, 0f3E085941;
	fma.rn.f32 	%f18, %f17, %f15, 0fBEAAA9ED;
	fma.rn.f32 	%f19, %f18, %f15, 0f00000000;
	fma.rn.f32 	%f20, %f19, %f5, %f5;
	setp.ge.f32 	%p3, %f7, 0f3F19999A;
	selp.f32 	%f21, %f14, %f20, %p3;
	add.f32 	%f22, %f21, 0f3F800000;
	mul.f32 	%f23, %f6, %f22;
	add.s64 	%rd11, %rd8, %rd9;
	st.global.f32 	[%rd11], %f23;
$L__BB16_2:
	ret;

}
	// .globl	lux_copy_f32_kernel
.visible .entry lux_copy_f32_kernel(
	.param .u64 .ptr .align 1 lux_copy_f32_kernel_param_0,
	.param .u64 .ptr .align 1 lux_copy_f32_kernel_param_1,
	.param .u64 lux_copy_f32_kernel_param_2
)
{
	.reg .pred 	%p<2>;
	.reg .b32 	%r<4>;
	.reg .b32 	%f<2>;
	.reg .b64 	%rd<12>;

	ld.param.u64 	%rd2, [lux_copy_f32_kernel_param_0];
	ld.param.u64 	%rd3, [lux_copy_f32_kernel_param_1];
	ld.param.u64 	%rd4, [lux_copy_f32_kernel_param_2];
	mov.u32 	%r1, %ctaid.x;
	mov.u32 	%r2, %ntid.x;
	mul.wide.u32 	%rd5, %r1, %r2;
	mov.u32 	%r3, %tid.x;
	cvt.u64.u32 	%rd6, %r3;
	add.s64 	%rd1, %rd5, %rd6;
	setp.ge.u64 	%p1, %rd1, %rd4;
	@%p1 bra 	$L__BB17_2;
	cvta.to.global.u64 	%rd7, %rd3;
	cvta.to.global.u64 	%rd8, %rd2;
	shl.b64 	%rd9, %rd1, 2;
	add.s64 	%rd10, %rd7, %rd9;
	ld.global.f32 	%f1, [%rd10];
	add.s64 	%rd11, %rd8, %rd9;
	st.global.f32 	[%rd11], %f1;
$L__BB17_2:
	ret;

}
	// .globl	lux_layer_norm_f32_kernel
.visible .entry lux_layer_norm_f32_kernel(
	.param .u64 .ptr .align 1 lux_layer_norm_f32_kernel_param_0,
	.param .u64 .ptr .align 1 lux_layer_norm_f32_kernel_param_1,
	.param .u64 .ptr .align 1 lux_layer_norm_f32_kernel_param_2,
	.param .u64 .ptr .align 1 lux_layer_norm_f32_kernel_param_3,
	.param .u32 lux_layer_norm_f32_kernel_param_4,
	.param .u32 lux_layer_norm_f32_kernel_param_5,
	.param .f32 lux_layer_norm_f32_kernel_param_6
)
{
	.reg .pred 	%p<36>;
	.reg .b32 	%r<70>;
	.reg .b32 	%f<81>;
	.reg .b64 	%rd<24>;
	// demoted variable
	.shared .align 4 .f32 _ZZ25lux_layer_norm_f32_kernelE6s_mean;
	// demoted variable
	.shared .align 4 .f32 _ZZ25lux_layer_norm_f32_kernelE5s_var;
	// demoted variable
	.shared .align 4 .b8 _ZZ25lux_layer_norm_f32_kernelE9warp_data[128];
	ld.param.u64 	%rd6, [lux_layer_norm_f32_kernel_param_0];
	ld.param.u64 	%rd7, [lux_layer_norm_f32_kernel_param_1];
	ld.param.u64 	%rd8, [lux_layer_norm_f32_kernel_param_2];
	ld.param.u64 	%rd9, [lux_layer_norm_f32_kernel_param_3];
	ld.param.u32 	%r16, [lux_layer_norm_f32_kernel_param_4];
	ld.param.u32 	%r15, [lux_layer_norm_f32_kernel_param_5];
	ld.param.f32 	%f18, [lux_layer_norm_f32_kernel_param_6];
	mov.u32 	%r1, %ctaid.x;
	mov.u32 	%r69, %tid.x;
	setp.ge.u32 	%p1, %r1, %r16;
	@%p1 bra 	$L__BB18_24;
	cvta.to.global.u64 	%rd10, %rd7;
	mul.lo.s32 	%r17, %r15, %r1;
	cvt.u64.u32 	%rd1, %r17;
	mul.wide.u32 	%rd11, %r17, 4;
	add.s64 	%rd2, %rd10, %rd11;
	setp.ge.u32 	%p2, %r69, %r15;
	mov.f32 	%f76, 0f00000000;
	@%p2 bra 	$L__BB18_4;
	mov.f32 	%f76, 0f00000000;
	mov.u32 	%r3, %ntid.x;
	mov.u32 	%r67, %r69;
$L__BB18_3:
	mul.wide.u32 	%rd12, %r67, 4;
	add.s64 	%rd13, %rd2, %rd12;
	ld.global.nc.f32 	%f21, [%rd13];
	add.f32 	%f76, %f76, %f21;
	add.s32 	%r67, %r67, %r3;
	setp.lt.u32 	%p3, %r67, %r15;
	@%p3 bra 	$L__BB18_3;
$L__BB18_4:
	mov.b32 	%r18, %f76;
	shfl.sync.down.b32	%r19|%p4, %r18, 16, 31, -1;
	mov.b32 	%f22, %r19;
	add.f32 	%f23, %f76, %f22;
	mov.b32 	%r20, %f23;
	shfl.sync.down.b32	%r21|%p5, %r20, 8, 31, -1;
	mov.b32 	%f24, %r21;
	add.f32 	%f25, %f23, %f24;
	mov.b32 	%r22, %f25;
	shfl.sync.down.b32	%r23|%p6, %r22, 4, 31, -1;
	mov.b32 	%f26, %r23;
	add.f32 	%f27, %f25, %f26;
	mov.b32 	%r24, %f27;
	shfl.sync.down.b32	%r25|%p7, %r24, 2, 31, -1;
	mov.b32 	%f28, %r25;
	add.f32 	%f29, %f27, %f28;
	mov.b32 	%r26, %f29;
	shfl.sync.down.b32	%r27|%p8, %r26, 1, 31, -1;
	mov.b32 	%f30, %r27;
	add.f32 	%f4, %f29, %f30;
	and.b32  	%r6, %r69, 31;
	setp.ne.s32 	%p9, %r6, 0;
	shr.u32 	%r28, %r69, 3;
	and.b32  	%r29, %r28, 124;
	mov.u32 	%r30, _ZZ25lux_layer_norm_f32_kernelE9warp_data;
	add.s32 	%r7, %r30, %r29;
	@%p9 bra 	$L__BB18_6;
	st.shared.f32 	[%r7], %f4;
$L__BB18_6:
	bar.sync 	0;
	setp.gt.u32 	%p10, %r69, 31;
	shl.b32 	%r31, %r6, 2;
	add.s32 	%r8, %r30, %r31;
	@%p10 bra 	$L__BB18_11;
	mov.u32 	%r33, %ntid.x;
	shr.u32 	%r34, %r33, 5;
	setp.ge.u32 	%p11, %r6, %r34;
	mov.f32 	%f77, 0f00000000;
	@%p11 bra 	$L__BB18_9;
	ld.shared.f32 	%f77, [%r8];
$L__BB18_9:
	setp.ne.s32 	%p12, %r6, 0;
	mov.b32 	%r35, %f77;
	shfl.sync.down.b32	%r36|%p13, %r35, 16, 31, -1;
	mov.b32 	%f32, %r36;
	add.f32 	%f33, %f77, %f32;
	mov.b32 	%r37, %f33;
	shfl.sync.down.b32	%r38|%p14, %r37, 8, 31, -1;
	mov.b32 	%f34, %r38;
	add.f32 	%f35, %f33, %f34;
	mov.b32 	%r39, %f35;
	shfl.sync.down.b32	%r40|%p15, %r39, 4, 31, -1;
	mov.b32 	%f36, %r40;
	add.f32 	%f37, %f35, %f36;
	mov.b32 	%r41, %f37;
	shfl.sync.down.b32	%r42|%p16, %r41, 2, 31, -1;
	mov.b32 	%f38, %r42;
	add.f32 	%f39, %f37, %f38;
	mov.b32 	%r43, %f39;
	shfl.sync.down.b32	%r44|%p17, %r43, 1, 31, -1;
	mov.b32 	%f40, %r44;
	add.f32 	%f7, %f39, %f40;
	@%p12 bra 	$L__BB18_11;
	cvt.rn.f32.u32 	%f41, %r15;
	div.rn.f32 	%f42, %f7, %f41;
	st.shared.f32 	[_ZZ25lux_layer_norm_f32_kernelE6s_mean], %f42;
$L__BB18_11:
	setp.ge.u32 	%p18, %r69, %r15;
	bar.sync 	0;
	mov.f32 	%f79, 0f00000000;
	ld.shared.f32 	%f8, [_ZZ25lux_layer_norm_f32_kernelE6s_mean];
	@%p18 bra 	$L__BB18_14;
	mov.f32 	%f79, 0f00000000;
	mov.u32 	%r9, %ntid.x;
	mov.u32 	%r68, %r69;
$L__BB18_13:
	mul.wide.u32 	%rd14, %r68, 4;
	add.s64 	%rd15, %rd2, %rd14;
	ld.global.nc.f32 	%f45, [%rd15];
	sub.f32 	%f46, %f45, %f8;
	fma.rn.f32 	%f79, %f46, %f46, %f79;
	add.s32 	%r68, %r68, %r9;
	setp.lt.u32 	%p19, %r68, %r15;
	@%p19 bra 	$L__BB18_13;
$L__BB18_14:
	setp.ne.s32 	%p20, %r6, 0;
	mov.b32 	%r45, %f79;
	shfl.sync.down.b32	%r46|%p21, %r45, 16, 31, -1;
	mov.b32 	%f47, %r46;
	add.f32 	%f48, %f79, %f47;
	mov.b32 	%r47, %f48;
	shfl.sync.down.b32	%r48|%p22, %r47, 8, 31, -1;
	mov.b32 	%f49, %r48;
	add.f32 	%f50, %f48, %f49;
	mov.b32 	%r49, %f50;
	shfl.sync.down.b32	%r50|%p23, %r49, 4, 31, -1;
	mov.b32 	%f51, %r50;
	add.f32 	%f52, %f50, %f51;
	mov.b32 	%r51, %f52;
	shfl.sync.down.b32	%r52|%p24, %r51, 2, 31, -1;
	mov.b32 	%f53, %r52;
	add.f32 	%f54, %f52, %f53;
	mov.b32 	%r53, %f54;
	shfl.sync.down.b32	%r54|%p25, %r53, 1, 31, -1;
	mov.b32 	%f55, %r54;
	add.f32 	%f12, %f54, %f55;
	@%p20 bra 	$L__BB18_16;
	st.shared.f32 	[%r7], %f12;
$L__BB18_16:
	setp.gt.u32 	%p26, %r69, 31;
	bar.sync 	0;
	@%p26 bra 	$L__BB18_21;
	mov.u32 	%r55, %ntid.x;
	shr.u32 	%r56, %r55, 5;
	setp.ge.u32 	%p27, %r6, %r56;
	mov.f32 	%f80, 0f00000000;
	@%p27 bra 	$L__BB18_19;
	ld.shared.f32 	%f80, [%r8];
$L__BB18_19:
	setp.ne.s32 	%p28, %r6, 0;
	mov.b32 	%r57, %f80;
	shfl.sync.down.b32	%r58|%p29, %r57, 16, 31, -1;
	mov.b32 	%f57, %r58;
	add.f32 	%f58, %f80, %f57;
	mov.b32 	%r59, %f58;
	shfl.sync.down.b32	%r60|%p30, %r59, 8, 31, -1;
	mov.b32 	%f59, %r60;
	add.f32 	%f60, %f58, %f59;
	mov.b32 	%r61, %f60;
	shfl.sync.down.b32	%r62|%p31, %r61, 4, 31, -1;
	mov.b32 	%f61, %r62;
	add.f32 	%f62, %f60, %f61;
	mov.b32 	%r63, %f62;
	shfl.sync.down.b32	%r64|%p32, %r63, 2, 31, -1;
	mov.b32 	%f63, %r64;
	add.f32 	%f64, %f62, %f63;
	mov.b32 	%r65, %f64;
	shfl.sync.down.b32	%r66|%p33, %r65, 1, 31, -1;
	mov.b32 	%f65, %r66;
	add.f32 	%f15, %f64, %f65;
	@%p28 bra 	$L__BB18_21;
	cvt.rn.f32.u32 	%f66, %r15;
	div.rn.f32 	%f67, %f15, %f66;
	st.shared.f32 	[_ZZ25lux_layer_norm_f32_kernelE5s_var], %f67;
$L__BB18_21:
	setp.ge.u32 	%p34, %r69, %r15;
	bar.sync 	0;
	ld.shared.f32 	%f68, [_ZZ25lux_layer_norm_f32_kernelE5s_var];
	add.f32 	%f16, %f18, %f68;
	@%p34 bra 	$L__BB18_24;
	mov.u32 	%r12, %ntid.x;
	cvta.to.global.u64 	%rd3, %rd8;
	cvta.to.global.u64 	%rd4, %rd9;
	cvta.to.global.u64 	%rd5, %rd6;
	rsqrt.approx.f32 	%f17, %f16;
$L__BB18_23:
	cvt.u64.u32 	%rd16, %r69;
	mul.wide.u32 	%rd17, %r69, 4;
	add.s64 	%rd18, %rd2, %rd17;
	ld.global.nc.f32 	%f69, [%rd18];
	sub.f32 	%f70, %f69, %f8;
	mul.f32 	%f71, %f17, %f70;
	add.s64 	%rd19, %rd3, %rd17;
	ld.global.nc.f32 	%f72, [%rd19];
	add.s64 	%rd20, %rd4, %rd17;
	ld.global.nc.f32 	%f73, [%rd20];
	fma.rn.f32 	%f74, %f72, %f71, %f73;
	add.s64 	%rd21, %rd16, %rd1;
	shl.b64 	%rd22, %rd21, 2;
	add.s64 	%rd23, %rd5, %rd22;
	st.global.f32 	[%rd23], %f74;
	add.s32 	%r69, %r69, %r12;
	setp.lt.u32 	%p35, %r69, %r15;
	@%p35 bra 	$L__BB18_23;
$L__BB18_24:
	ret;

}
	// .globl	lux_rms_norm_f32_kernel
.visible .entry lux_rms_norm_f32_kernel(
	.param .u64 .ptr .align 1 lux_rms_norm_f32_kernel_param_0,
	.param .u64 .ptr .align 1 lux_rms_norm_f32_kernel_param_1,
	.param .u64 .ptr .align 1 lux_rms_norm_f32_kernel_param_2,
	.param .u32 lux_rms_norm_f32_kernel_param_3,
	.param .u32 lux_rms_norm_f32_kernel_param_4,
	.param .f32 lux_rms_norm_f32_kernel_param_5
)
{
	.reg .pred 	%p<20>;
	.reg .b32 	%r<43>;
	.reg .b32 	%f<43>;
	.reg .b64 	%rd<19>;
	// demoted variable
	.shared .align 4 .f32 _ZZ23lux_rms_norm_f32_kernelE5s_rms;
	// demoted variable
	.shared .align 4 .b8 _ZZ23lux_rms_norm_f32_kernelE9warp_data[128];
	ld.param.u64 	%rd5, [lux_rms_norm_f32_kernel_param_0];
	ld.param.u64 	%rd6, [lux_rms_norm_f32_kernel_param_1];
	ld.param.u64 	%rd7, [lux_rms_norm_f32_kernel_param_2];
	ld.param.u32 	%r11, [lux_rms_norm_f32_kernel_param_3];
	ld.param.u32 	%r10, [lux_rms_norm_f32_kernel_param_4];
	ld.param.f32 	%f9, [lux_rms_norm_f32_kernel_param_5];
	mov.u32 	%r1, %ctaid.x;
	mov.u32 	%r42, %tid.x;
	setp.ge.u32 	%p1, %r1, %r11;
	@%p1 bra 	$L__BB19_14;
	cvta.to.global.u64 	%rd8, %rd6;
	mul.lo.s32 	%r12, %r10, %r1;
	cvt.u64.u32 	%rd1, %r12;
	mul.wide.u32 	%rd9, %r12, 4;
	add.s64 	%rd2, %rd8, %rd9;
	setp.ge.u32 	%p2, %r42, %r10;
	mov.f32 	%f41, 0f00000000;
	@%p2 bra 	$L__BB19_4;
	mov.f32 	%f41, 0f00000000;
	mov.u32 	%r3, %ntid.x;
	mov.u32 	%r41, %r42;
$L__BB19_3:
	mul.wide.u32 	%rd10, %r41, 4;
	add.s64 	%rd11, %rd2, %rd10;
	ld.global.nc.f32 	%f12, [%rd11];
	fma.rn.f32 	%f41, %f12, %f12, %f41;
	add.s32 	%r41, %r41, %r3;
	setp.lt.u32 	%p3, %r41, %r10;
	@%p3 bra 	$L__BB19_3;
$L__BB19_4:
	mov.b32 	%r13, %f41;
	shfl.sync.down.b32	%r14|%p4, %r13, 16, 31, -1;
	mov.b32 	%f13, %r14;
	add.f32 	%f14, %f41, %f13;
	mov.b32 	%r15, %f14;
	shfl.sync.down.b32	%r16|%p5, %r15, 8, 31, -1;
	mov.b32 	%f15, %r16;
	add.f32 	%f16, %f14, %f15;
	mov.b32 	%r17, %f16;
	shfl.sync.down.b32	%r18|%p6, %r17, 4, 31, -1;
	mov.b32 	%f17, %r18;
	add.f32 	%f18, %f16, %f17;
	mov.b32 	%r19, %f18;
	shfl.sync.down.b32	%r20|%p7, %r19, 2, 31, -1;
	mov.b32 	%f19, %r20;
	add.f32 	%f20, %f18, %f19;
	mov.b32 	%r21, %f20;
	shfl.sync.down.b32	%r22|%p8, %r21, 1, 31, -1;
	mov.b32 	%f21, %r22;
	add.f32 	%f4, %f20, %f21;
	and.b32  	%r6, %r42, 31;
	setp.ne.s32 	%p9, %r6, 0;
	@%p9 bra 	$L__BB19_6;
	shr.u32 	%r23, %r42, 3;
	mov.u32 	%r24, _ZZ23lux_rms_norm_f32_kernelE9warp_data;
	add.s32 	%r25, %r24, %r23;
	st.shared.f32 	[%r25], %f4;
$L__BB19_6:
	bar.sync 	0;
	setp.gt.u32 	%p10, %r42, 31;
	@%p10 bra 	$L__BB19_11;
	mov.u32 	%r26, %ntid.x;
	shr.u32 	%r27, %r26, 5;
	setp.ge.u32 	%p11, %r6, %r27;
	mov.f32 	%f42, 0f00000000;
	@%p11 bra 	$L__BB19_9;
	shl.b32 	%r28, %r6, 2;
	mov.u32 	%r29, _ZZ23lux_rms_norm_f32_kernelE9warp_data;
	add.s32 	%r30, %r29, %r28;
	ld.shared.f32 	%f42, [%r30];
$L__BB19_9:
	setp.ne.s32 	%p12, %r6, 0;
	mov.b32 	%r31, %f42;
	shfl.sync.down.b32	%r32|%p13, %r31, 16, 31, -1;
	mov.b32 	%f23, %r32;
	add.f32 	%f24, %f42, %f23;
	mov.b32 	%r33, %f24;
	shfl.sync.down.b32	%r34|%p14, %r33, 8, 31, -1;
	mov.b32 	%f25, %r34;
	add.f32 	%f26, %f24, %f25;
	mov.b32 	%r35, %f26;
	shfl.sync.down.b32	%r36|%p15, %r35, 4, 31, -1;
	mov.b32 	%f27, %r36;
	add.f32 	%f28, %f26, %f27;
	mov.b32 	%r37, %f28;
	shfl.sync.down.b32	%r38|%p16, %r37, 2, 31, -1;
	mov.b32 	%f29, %r38;
	add.f32 	%f30, %f28, %f29;
	mov.b32 	%r39, %f30;
	shfl.sync.down.b32	%r40|%p17, %r39, 1, 31, -1;
	mov.b32 	%f31, %r40;
	add.f32 	%f7, %f30, %f31;
	@%p12 bra 	$L__BB19_11;
	cvt.rn.f32.u32 	%f32, %r10;
	div.rn.f32 	%f33, %f7, %f32;
	add.f32 	%f34, %f9, %f33;
	rsqrt.approx.f32 	%f35, %f34;
	st.shared.f32 	[_ZZ23lux_rms_norm_f32_kernelE5s_rms], %f35;
$L__BB19_11:
	setp.ge.u32 	%p18, %r42, %r10;
	bar.sync 	0;
	@%p18 bra 	$L__BB19_14;
	ld.shared.f32 	%f8, [_ZZ23lux_rms_norm_f32_kernelE5s_rms];
	mov.u32 	%r7, %ntid.x;
	cvta.to.global.u64 	%rd3, %rd7;
	cvta.to.global.u64 	%rd4, %rd5;
$L__BB19_13:
	cvt.u64.u32 	%rd12, %r42;
	mul.wide.u32 	%rd13, %r42, 4;
	add.s64 	%rd14, %rd2, %rd13;
	ld.global.nc.f32 	%f36, [%rd14];
	mul.f32 	%f37, %f8, %f36;
	add.s64 	%rd15, %rd3, %rd13;
	ld.global.nc.f32 	%f38, [%rd15];
	mul.f32 	%f39, %f37, %f38;
	add.s64 	%rd16, %rd12, %rd1;
	shl.b64 	%rd17, %rd16, 2;
	add.s64 	%rd18, %rd4, %rd17;
	st.global.f32 	[%rd18], %f39;
	add.s32 	%r42, %r42, %r7;
	setp.lt.u32 	%p19, %r42, %r10;
	@%p19 bra 	$L__BB19_13;
$L__BB19_14:
	ret;

}


// ===== COMPILED SASS (sm_100) =====

	.target	sm_100

	.elftype	@"ET_EXEC"


//--------------------- .note.nv.tkinfo           --------------------------
	.section	.note.nv.tkinfo,"",@"SHT_NOTE"
	.sectionflags	@"SHF_NOTE_NV_TKINFO"
	.tkinfo
        /*0018*/ 	.word	0x00000002
        /*0030*/ 	.string	""
        /*0030*/ 	.string	"ptxas"
        /*0030*/ 	.string	"Cuda compilation tools, release 13.0, V13.0.88"
        /*0030*/ 	.string	"Build cuda_13.0.r13.0/compiler.36424714_0"
        /*0030*/ 	.string	"-arch sm_100 -m 64 "



//--------------------- .note.nv.cuinfo           --------------------------
	.section	.note.nv.cuinfo,"",@"SHT_NOTE"
	.sectionflags	@"SHF_NOTE_NV_CUINFO"
        /*0018*/ 	.short	0x0002
        /*001a*/ 	.short	0x0064
        /*001c*/ 	.short	0x0082
	.zero		2


//--------------------- .nv.info                  --------------------------
	.section	.nv.info,"",@"SHT_CUDA_INFO"
	.align	4


	//----- nvinfo : EIATTR_REGCOUNT
	.align		4
        /*0000*/ 	.byte	0x04, 0x2f
        /*0002*/ 	.short	(.L_1 - .L_0)
	.align		4
.L_0:
        /*0004*/ 	.word	index@(lux_add_f32_kernel)
        /*0008*/ 	.word	0x0000000c


	//----- nvinfo : EIATTR_FRAME_SIZE
	.align		4
.L_1:
        /*000c*/ 	.byte	0x04, 0x11
        /*000e*/ 	.short	(.L_3 - .L_2)
	.align		4
.L_2:
        /*0010*/ 	.word	index@(lux_add_f32_kernel)
        /*0014*/ 	.word	0x00000000


	//----- nvinfo : EIATTR_REGCOUNT
	.align		4
.L_3:
        /*0018*/ 	.byte	0x04, 0x2f
        /*001a*/ 	.short	(.L_5 - .L_4)
	.align		4
.L_4:
        /*001c*/ 	.word	index@(lux_sub_f32_kernel)
        /*0020*/ 	.word	0x0000000c


	//----- nvinfo : EIATTR_FRAME_SIZE
	.align		4
.L_5:
        /*0024*/ 	.byte	0x04, 0x11
        /*0026*/ 	.short	(.L_7 - .L_6)
	.align		4
.L_6:
        /*0028*/ 	.word	index@(lux_sub_f32_kernel)
        /*002c*/ 	.word	0x00000000


	//----- nvinfo : EIATTR_REGCOUNT
	.align		4
.L_7:
        /*0030*/ 	.byte	0x04, 0x2f
        /*0032*/ 	.short	(.L_9 - .L_8)
	.align		4
.L_8:
        /*0034*/ 	.word	index@(lux_mul_f32_kernel)
        /*0038*/ 	.word	0x0000000c


	//----- nvinfo : EIATTR_FRAME_SIZE
	.align		4
.L_9:
        /*003c*/ 	.byte	0x04, 0x11
        /*003e*/ 	.short	(.L_11 - .L_10)
	.align		4
.L_10:
        /*0040*/ 	.word	index@(lux_mul_f32_kernel)
        /*0044*/ 	.word	0x00000000


	//----- nvinfo : EIATTR_REGCOUNT
	.align		4
.L_11:
        /*0048*/ 	.byte	0x04, 0x2f
        /*004a*/ 	.short	(.L_13 - .L_12)
	.align		4
.L_12:
        /*004c*/ 	.word	index@(lux_div_f32_kernel)
        /*0050*/ 	.word	0x00000010


	//----- nvinfo : EIATTR_FRAME_SIZE
	.align		4
.L_13:
        /*0054*/ 	.byte	0x04, 0x11
        /*0056*/ 	.short	(.L_15 - .L_14)
	.align		4
.L_14:
        /*0058*/ 	.word	index@($__internal_4_$__cuda_sm3x_div_rn_noftz_f32_slowpath)
        /*005c*/ 	.word	0x00000000


	//----- nvinfo : EIATTR_FRAME_SIZE
	.align		4
.L_15:
        /*0060*/ 	.byte	0x04, 0x11
        /*0062*/ 	.short	(.L_17 - .L_16)
	.align		4
.L_16:
        /*0064*/ 	.word	index@(lux_div_f32_kernel)
        /*0068*/ 	.word	0x00000000


	//----- nvinfo : EIATTR_REGCOUNT
	.align		4
.L_17:
        /*006c*/ 	.byte	0x04, 0x2f
        /*006e*/ 	.short	(.L_19 - .L_18)
	.align		4
.L_18:
        /*0070*/ 	.word	index@(lux_add_f32_vec4_kernel)
        /*0074*/ 	.word	0x00000012


	//----- nvinfo : EIATTR_FRAME_SIZE
	.align		4
.L_19:
        /*0078*/ 	.byte	0x04, 0x11
        /*007a*/ 	.short	(.L_21 - .L_20)
	.align		4
.L_20:
        /*007c*/ 	.word	index@(lux_add_f32_vec4_kernel)
        /*0080*/ 	.word	0x00000000


	//----- nvinfo : EIATTR_REGCOUNT
	.align		4
.L_21:
        /*0084*/ 	.byte	0x04, 0x2f
        /*0086*/ 	.short	(.L_23 - .L_22)
	.align		4
.L_22:
        /*0088*/ 	.word	index@(lux_mul_f32_vec4_kernel)
        /*008c*/ 	.word	0x00000012


	//----- nvinfo : EIATTR_FRAME_SIZE
	.align		4
.L_23:
        /*0090*/ 	.byte	0x04, 0x11
        /*0092*/ 	.short	(.L_25 - .L_24)
	.align		4
.L_24:
        /*0094*/ 	.word	index@(lux_mul_f32_vec4_kernel)
        /*0098*/ 	.word	0x00000000


	//----- nvinfo : EIATTR_REGCOUNT
	.align		4
.L_25:
        /*009c*/ 	.byte	0x04, 0x2f
        /*009e*/ 	.short	(.L_27 - .L_26)
	.align		4
.L_26:
        /*00a0*/ 	.word	index@(lux_matmul_tiled_f32_kernel)
        /*00a4*/ 	.word	0x00000020


	//----- nvinfo : EIATTR_FRAME_SIZE
	.align		4
.L_27:
        /*00a8*/ 	.byte	0x04, 0x11
        /*00aa*/ 	.short	(.L_29 - .L_28)
	.align		4
.L_28:
        /*00ac*/ 	.word	index@(lux_matmul_tiled_f32_kernel)
        /*00b0*/ 	.word	0x00000000


	//----- nvinfo : EIATTR_REGCOUNT
	.align		4
.L_29:
        /*00b4*/ 	.byte	0x04, 0x2f
        /*00b6*/ 	.short	(.L_31 - .L_30)
	.align		4
.L_30:
        /*00b8*/ 	.word	index@(lux_transpose_f32_kernel)
        /*00bc*/ 	.word	0x0000000c


	//----- nvinfo : EIATTR_FRAME_SIZE
	.align		4
.L_31:
        /*00c0*/ 	.byte	0x04, 0x11
        /*00c2*/ 	.short	(.L_33 - .L_32)
	.align		4
.L_32:
        /*00c4*/ 	.word	index@(lux_transpose_f32_kernel)
        /*00c8*/ 	.word	0x00000000


	//----- nvinfo : EIATTR_REGCOUNT
	.align		4
.L_33:
        /*00cc*/ 	.byte	0x04, 0x2f
        /*00ce*/ 	.short	(.L_35 - .L_34)
	.align		4
.L_34:
        /*00d0*/ 	.word	index@(lux_exp_f32_kernel)
        /*00d4*/ 	.word	0x0000000b


	//----- nvinfo : EIATTR_FRAME_SIZE
	.align		4
.L_35:
        /*00d8*/ 	.byte	0x04, 0x11
        /*00da*/ 	.short	(.L_37 - .L_36)
	.align		4
.L_36:
        /*00dc*/ 	.word	index@(lux_exp_f32_kernel)
        /*00e0*/ 	.word	0x00000000


	//----- nvinfo : EIATTR_REGCOUNT
	.align		4
.L_37:
        /*00e4*/ 	.byte	0x04, 0x2f
        /*00e6*/ 	.short	(.L_39 - .L_38)
	.align		4
.L_38:
        /*00e8*/ 	.word	index@(lux_log_f32_kernel)
        /*00ec*/ 	.word	0x0000000b


	//----- nvinfo : EIATTR_FRAME_SIZE
	.align		4
.L_39:
        /*00f0*/ 	.byte	0x04, 0x11
        /*00f2*/ 	.short	(.L_41 - .L_40)
	.align		4
.L_40:
        /*00f4*/ 	.word	index@(lux_log_f32_kernel)
        /*00f8*/ 	.word	0x00000000


	//----- nvinfo : EIATTR_REGCOUNT
	.align		4
.L_41:
        /*00fc*/ 	.byte	0x04, 0x2f
        /*00fe*/ 	.short	(.L_43 - .L_42)
	.align		4
.L_42:
        /*0100*/ 	.word	index@(lux_sqrt_f32_kernel)
        /*0104*/ 	.word	0x0000000c


	//----- nvinfo : EIATTR_FRAME_SIZE
	.align		4
.L_43:
        /*0108*/ 	.byte	0x04, 0x11
        /*010a*/ 	.short	(.L_45 - .L_44)
	.align		4
.L_44:
        /*010c*/ 	.word	index@($__internal_3_$__cuda_sm20_sqrt_rn_f32_slowpath)
        /*0110*/ 	.word	0x00000000


	//----- nvinfo : EIATTR_FRAME_SIZE
	.align		4
.L_45:
        /*0114*/ 	.byte	0x04, 0x11
        /*0116*/ 	.short	(.L_47 - .L_46)
	.align		4
.L_46:
        /*0118*/ 	.word	index@(lux_sqrt_f32_kernel)
        /*011c*/ 	.word	0x00000000


	//----- nvinfo : EIATTR_REGCOUNT
	.align		4
.L_47:
        /*0120*/ 	.byte	0x04, 0x2f
        /*0122*/ 	.short	(.L_49 - .L_48)
	.align		4
.L_48:
        /*0124*/ 	.word	index@(lux_neg_f32_kernel)
        /*0128*/ 	.word	0x0000000a


	//----- nvinfo : EIATTR_FRAME_SIZE
	.align		4
.L_49:
        /*012c*/ 	.byte	0x04, 0x11
        /*012e*/ 	.short	(.L_51 - .L_50)
	.align		4
.L_50:
        /*0130*/ 	.word	index@(lux_neg_f32_kernel)
        /*0134*/ 	.word	0x00000000


	//----- nvinfo : EIATTR_REGCOUNT
	.align		4
.L_51:
        /*0138*/ 	.byte	0x04, 0x2f
        /*013a*/ 	.short	(.L_53 - .L_52)
	.align		4
.L_52:
        /*013c*/ 	.word	index@(lux_abs_f32_kernel)
        /*0140*/ 	.word	0x0000000a


	//----- nvinfo : EIATTR_FRAME_SIZE
	.align		4
.L_53:
        /*0144*/ 	.byte	0x04, 0x11
        /*0146*/ 	.short	(.L_55 - .L_54)
	.align		4
.L_54:
        /*0148*/ 	.word	index@(lux_abs_f32_kernel)
        /*014c*/ 	.word	0x00000000


	//----- nvinfo : EIATTR_REGCOUNT
	.align		4
.L_55:
        /*0150*/ 	.byte	0x04, 0x2f
        /*0152*/ 	.short	(.L_57 - .L_56)
	.align		4
.L_56:
        /*0154*/ 	.word	index@(lux_tanh_f32_kernel)
        /*0158*/ 	.word	0x0000000d


	//----- nvinfo : EIATTR_FRAME_SIZE
	.align		4
.L_57:
        /*015c*/ 	.byte	0x04, 0x11
        /*015e*/ 	.short	(.L_59 - .L_58)
	.align		4
.L_58:
        /*0160*/ 	.word	index@(lux_tanh_f32_kernel)
        /*0164*/ 	.word	0x00000000


	//----- nvinfo : EIATTR_REGCOUNT
	.align		4
.L_59:
        /*0168*/ 	.byte	0x04, 0x2f
        /*016a*/ 	.short	(.L_61 - .L_60)
	.align		4
.L_60:
        /*016c*/ 	.word	index@(lux_sigmoid_f32_kernel)
        /*0170*/ 	.word	0x0000000f


	//----- nvinfo : EIATTR_FRAME_SIZE
	.align		4
.L_61:
        /*0174*/ 	.byte	0x04, 0x11
        /*0176*/ 	.short	(.L_63 - .L_62)
	.align		4
.L_62:
        /*0178*/ 	.word	index@($__internal_2_$__cuda_sm20_rcp_rn_f32_slowpath)
        /*017c*/ 	.word	0x00000000


	//----- nvinfo : EIATTR_FRAME_SIZE
	.align		4
.L_63:
        /*0180*/ 	.byte	0x04, 0x11
        /*0182*/ 	.short	(.L_65 - .L_64)
	.align		4
.L_64:
        /*0184*/ 	.word	index@(lux_sigmoid_f32_kernel)
        /*0188*/ 	.word	0x00000000


	//----- nvinfo : EIATTR_REGCOUNT
	.align		4
.L_65:
        /*018c*/ 	.byte	0x04, 0x2f
        /*018e*/ 	.short	(.L_67 - .L_66)
	.align		4
.L_66:
        /*0190*/ 	.word	index@(lux_relu_f32_kernel)
        /*0194*/ 	.word	0x0000000a


	//----- nvinfo : EIATTR_FRAME_SIZE
	.align		4
.L_67:
        /*0198*/ 	.byte	0x04, 0x11
        /*019a*/ 	.short	(.L_69 - .L_68)
	.align		4
.L_68:
        /*019c*/ 	.word	index@(lux_relu_f32_kernel)
        /*01a0*/ 	.word	0x00000000


	//----- nvinfo : EIATTR_REGCOUNT
	.align		4
.L_69:
        /*01a4*/ 	.byte	0x04, 0x2f
        /*01a6*/ 	.short	(.L_71 - .L_70)
	.align		4
.L_70:
        /*01a8*/ 	.word	index@(lux_gelu_f32_kernel)
        /*01ac*/ 	.word	0x0000000d


	//----- nvinfo : EIATTR_FRAME_SIZE
	.align		4
.L_71:
        /*01b0*/ 	.byte	0x04, 0x11
        /*01b2*/ 	.short	(.L_73 - .L_72)
	.align		4
.L_72:
        /*01b4*/ 	.word	index@(lux_gelu_f32_kernel)
        /*01b8*/ 	.word	0x00000000


	//----- nvinfo : EIATTR_REGCOUNT
	.align		4
.L_73:
        /*01bc*/ 	.byte	0x04, 0x2f
        /*01be*/ 	.short	(.L_75 - .L_74)
	.align		4
.L_74:
        /*01c0*/ 	.word	index@(lux_copy_f32_kernel)
        /*01c4*/ 	.word	0x00000008


	//----- nvinfo : EIATTR_FRAME_SIZE
	.align		4
.L_75:
        /*01c8*/ 	.byte	0x04, 0x11
        /*01ca*/ 	.short	(.L_77 - .L_76)
	.align		4
.L_76:
        /*01cc*/ 	.word	index@(lux_copy_f32_kernel)
        /*01d0*/ 	.word	0x00000000


	//----- nvinfo : EIATTR_REGCOUNT
	.align		4
.L_77:
        /*01d4*/ 	.byte	0x04, 0x2f
        /*01d6*/ 	.short	(.L_79 - .L_78)
	.align		4
.L_78:
        /*01d8*/ 	.word	index@(lux_layer_norm_f32_kernel)
        /*01dc*/ 	.word	0x00000019


	//----- nvinfo : EIATTR_FRAME_SIZE
	.align		4
.L_79:
        /*01e0*/ 	.byte	0x04, 0x11
        /*01e2*/ 	.short	(.L_81 - .L_80)
	.align		4
.L_80:
        /*01e4*/ 	.word	index@($__internal_1_$__cuda_sm3x_div_rn_noftz_f32_slowpath)
        /*01e8*/ 	.word	0x00000000


	//----- nvinfo : EIATTR_FRAME_SIZE
	.align		4
.L_81:
        /*01ec*/ 	.byte	0x04, 0x11
        /*01ee*/ 	.short	(.L_83 - .L_82)
	.align		4
.L_82:
        /*01f0*/ 	.word	index@(lux_layer_norm_f32_kernel)
        /*01f4*/ 	.word	0x00000000


	//----- nvinfo : EIATTR_REGCOUNT
	.align		4
.L_83:
        /*01f8*/ 	.byte	0x04, 0x2f
        /*01fa*/ 	.short	(.L_85 - .L_84)
	.align		4
.L_84:
        /*01fc*/ 	.word	index@(lux_rms_norm_f32_kernel)
        /*0200*/ 	.word	0x00000014


	//----- nvinfo : EIATTR_FRAME_SIZE
	.align		4
.L_85:
        /*0204*/ 	.byte	0x04, 0x11
        /*0206*/ 	.short	(.L_87 - .L_86)
	.align		4
.L_86:
        /*0208*/ 	.word	index@($__internal_0_$__cuda_sm3x_div_rn_noftz_f32_slowpath)
        /*020c*/ 	.word	0x00000000


	//----- nvinfo : EIATTR_FRAME_SIZE
	.align		4
.L_87:
        /*0210*/ 	.byte	0x04, 0x11
        /*0212*/ 	.short	(.L_89 - .L_88)
	.align		4
.L_88:
        /*0214*/ 	.word	index@(lux_rms_norm_f32_kernel)
        /*0218*/ 	.word	0x00000000


	//----- nvinfo : EIATTR_MIN_STACK_SIZE
	.align		4
.L_89:
        /*021c*/ 	.byte	0x04, 0x12
        /*021e*/ 	.short	(.L_91 - .L_90)
	.align		4
.L_90:
        /*0220*/ 	.word	index@(lux_rms_norm_f32_kernel)
        /*0224*/ 	.word	0x00000000


	//----- nvinfo : EIATTR_MIN_STACK_SIZE
	.align		4
.L_91:
        /*0228*/ 	.byte	0x04, 0x12
        /*022a*/ 	.short	(.L_93 - .L_92)
	.align		4
.L_92:
        /*022c*/ 	.word	index@(lux_layer_norm_f32_kernel)
        /*0230*/ 	.word	0x00000000


	//----- nvinfo : EIATTR_MIN_STACK_SIZE
	.align		4
.L_93:
        /*0234*/ 	.byte	0x04, 0x12
        /*0236*/ 	.short	(.L_95 - .L_94)
	.align		4
.L_94:
        /*0238*/ 	.word	index@(lux_copy_f32_kernel)
        /*023c*/ 	.word	0x00000000


	//----- nvinfo : EIATTR_MIN_STACK_SIZE
	.align		4
.L_95:
        /*0240*/ 	.byte	0x04, 0x12
        /*0242*/ 	.short	(.L_97 - .L_96)
	.align		4
.L_96:
        /*0244*/ 	.word	index@(lux_gelu_f32_kernel)
        /*0248*/ 	.word	0x00000000


	//----- nvinfo : EIATTR_MIN_STACK_SIZE
	.align		4
.L_97:
        /*024c*/ 	.byte	0x04, 0x12
        /*024e*/ 	.short	(.L_99 - .L_98)
	.align		4
.L_98:
        /*0250*/ 	.word	index@(lux_relu_f32_kernel)
        /*0254*/ 	.word	0x00000000


	//----- nvinfo : EIATTR_MIN_STACK_SIZE
	.align		4
.L_99:
        /*0258*/ 	.byte	0x04, 0x12
        /*025a*/ 	.short	(.L_101 - .L_100)
	.align		4
.L_100:
        /*025c*/ 	.word	index@(lux_sigmoid_f32_kernel)
        /*0260*/ 	.word	0x00000000


	//----- nvinfo : EIATTR_MIN_STACK_SIZE
	.align		4
.L_101:
        /*0264*/ 	.byte	0x04, 0x12
        /*0266*/ 	.short	(.L_103 - .L_102)
	.align		4
.L_102:
        /*0268*/ 	.word	index@(lux_tanh_f32_kernel)
        /*026c*/ 	.word	0x00000000


	//----- nvinfo : EIATTR_MIN_STACK_SIZE
	.align		4
.L_103:
        /*0270*/ 	.byte	0x04, 0x12
        /*0272*/ 	.short	(.L_105 - .L_104)
	.align		4
.L_104:
        /*0274*/ 	.word	index@(lux_abs_f32_kernel)
        /*0278*/ 	.word	0x00000000


	//----- nvinfo : EIATTR_MIN_STACK_SIZE
	.align		4
.L_105:
        /*027c*/ 	.byte	0x04, 0x12
        /*027e*/ 	.short	(.L_107 - .L_106)
	.align		4
.L_106:
        /*0280*/ 	.word	index@(lux_neg_f32_kernel)
        /*0284*/ 	.word	0x00000000


	//----- nvinfo : EIATTR_MIN_STACK_SIZE
	.align		4
.L_107:
        /*0288*/ 	.byte	0x04, 0x12
        /*028a*/ 	.short	(.L_109 - .L_108)
	.align		4
.L_108:
        /*028c*/ 	.word	index@(lux_sqrt_f32_kernel)
        /*0290*/ 	.word	0x00000000


	//----- nvinfo : EIATTR_MIN_STACK_SIZE
	.align		4
.L_109:
        /*0294*/ 	.byte	0x04, 0x12
        /*0296*/ 	.short	(.L_111 - .L_110)
	.align		4
.L_110:
        /*0298*/ 	.word	index@(lux_log_f32_kernel)
        /*029c*/ 	.word	0x00000000


	//----- nvinfo : EIATTR_MIN_STACK_SIZE
	.align		4
.L_111:
        /*02a0*/ 	.byte	0x04, 0x12
        /*02a2*/ 	.short	(.L_113 - .L_112)
	.align		4
.L_112:
        /*02a4*/ 	.word	index@(lux_exp_f32_kernel)
        /*02a8*/ 	.word	0x00000000


	//----- nvinfo : EIATTR_MIN_STACK_SIZE
	.align		4
.L_113:
        /*02ac*/ 	.byte	0x04, 0x12
        /*02ae*/ 	.short	(.L_115 - .L_114)
	.align		4
.L_114:
        /*02b0*/ 	.word	index@(lux_transpose_f32_kernel)
        /*02b4*/ 	.word	0x00000000


	//----- nvinfo : EIATTR_MIN_STACK_SIZE
	.align		4
.L_115:
        /*02b8*/ 	.byte	0x04, 0x12
        /*02ba*/ 	.short	(.L_117 - .L_116)
	.align		4
.L_116:
        /*02bc*/ 	.word	index@(lux_matmul_tiled_f32_kernel)
        /*02c0*/ 	.word	0x00000000


	//----- nvinfo : EIATTR_MIN_STACK_SIZE
	.align		4
.L_117:
        /*02c4*/ 	.byte	0x04, 0x12
        /*02c6*/ 	.short	(.L_119 - .L_118)
	.align		4
.L_118:
        /*02c8*/ 	.word	index@(lux_mul_f32_vec4_kernel)
        /*02cc*/ 	.word	0x00000000


	//----- nvinfo : EIATTR_MIN_STACK_SIZE
	.align		4
.L_119:
        /*02d0*/ 	.byte	0x04, 0x12
        /*02d2*/ 	.short	(.L_121 - .L_120)
	.align		4
.L_120:
        /*02d4*/ 	.word	index@(lux_add_f32_vec4_kernel)
        /*02d8*/ 	.word	0x00000000


	//----- nvinfo : EIATTR_MIN_STACK_SIZE
	.align		4
.L_121:
        /*02dc*/ 	.byte	0x04, 0x12
        /*02de*/ 	.short	(.L_123 - .L_122)
	.align		4
.L_122:
        /*02e0*/ 	.word	index@(lux_div_f32_kernel)
        /*02e4*/ 	.word	0x00000000


	//----- nvinfo : EIATTR_MIN_STACK_SIZE
	.align		4
.L_123:
        /*02e8*/ 	.byte	0x04, 0x12
        /*02ea*/ 	.short	(.L_125 - .L_124)
	.align		4
.L_124:
        /*02ec*/ 	.word	index@(lux_mul_f32_kernel)
        /*02f0*/ 	.word	0x00000000


	//----- nvinfo : EIATTR_MIN_STACK_SIZE
	.align		4
.L_125:
        /*02f4*/ 	.byte	0x04, 0x12
        /*02f6*/ 	.short	(.L_127 - .L_126)
	.align		4
.L_126:
        /*02f8*/ 	.word	index@(lux_sub_f32_kernel)
        /*02fc*/ 	.word	0x00000000


	//----- nvinfo : EIATTR_MIN_STACK_SIZE
	.align		4
.L_127:
        /*0300*/ 	.byte	0x04, 0x12
        /*0302*/ 	.short	(.L_129 - .L_128)
	.align		4
.L_128:
        /*0304*/ 	.word	index@(lux_add_f32_kernel)
        /*0308*/ 	.word	0x00000000
.L_129:


//--------------------- .nv.compat                --------------------------
	.section	.nv.compat,"",@"SHT_CUDA_COMPAT_INFO"
	.align	4
        /*0000*/ 	.byte	0x02, 0x09, 0x00, 0x00, 0x02, 0x02, 0x01, 0x00, 0x02, 0x05, 0x05, 0x00, 0x03, 0x07, 0x01, 0x01
        /*0010*/ 	.byte	0x02, 0x03, 0x00, 0x00, 0x02, 0x06, 0x01, 0x00, 0x04, 0x0b, 0x08, 0x00, 0x01, 0x00, 0x00, 0x00
        /*0020*/ 	.byte	0x00, 0x00, 0x00, 0x00


//--------------------- .nv.info.lux_rms_norm_f32_kernel --------------------------
	.section	.nv.info.lux_rms_norm_f32_kernel,"",@"SHT_CUDA_INFO"
	.sectionflags	@""
	.align	4


	//----- nvinfo : EIATTR_CUDA_API_VERSION
	.align		4
        /*0000*/ 	.byte	0x04, 0x37
        /*0002*/ 	.short	(.L_131 - .L_130)
.L_130:
        /*0004*/ 	.word	0x00000082


	//----- nvinfo : EIATTR_KPARAM_INFO
	.align		4
.L_131:
        /*0008*/ 	.byte	0x04, 0x17
        /*000a*/ 	.short	(.L_133 - .L_132)
.L_132:
        /*000c*/ 	.word	0x00000000
        /*0010*/ 	.short	0x0005
        /*0012*/ 	.short	0x0020
        /*0014*/ 	.byte	0x00, 0xf0, 0x11, 0x00


	//----- nvinfo : EIATTR_KPARAM_INFO
	.align		4
.L_133:
        /*0018*/ 	.byte	0x04, 0x17
        /*001a*/ 	.short	(.L_135 - .L_134)
.L_134:
        /*001c*/ 	.word	0x00000000
        /*0020*/ 	.short	0x0004
        /*0022*/ 	.short	0x001c
        /*0024*/ 	.byte	0x00, 0xf0, 0x11, 0x00


	//----- nvinfo : EIATTR_KPARAM_INFO
	.align		4
.L_135:
        /*0028*/ 	.byte	0x04, 0x17
        /*002a*/ 	.short	(.L_137 - .L_136)
.L_136:
        /*002c*/ 	.word	0x00000000
        /*0030*/ 	.short	0x0003
        /*0032*/ 	.short	0x0018
        /*0034*/ 	.byte	0x00, 0xf0, 0x11, 0x00


	//----- nvinfo : EIATTR_KPARAM_INFO
	.align		4
.L_137:
        /*0038*/ 	.byte	0x04, 0x17
        /*003a*/ 	.short	(.L_139 - .L_138)
.L_138:
        /*003c*/ 	.word	0x00000000
        /*0040*/ 	.short	0x0002
        /*0042*/ 	.short	0x0010
        /*0044*/ 	.byte	0x00, 0xf5, 0x21, 0x00


	//----- nvinfo : EIATTR_KPARAM_INFO
	.align		4
.L_139:
        /*0048*/ 	.byte	0x04, 0x17
        /*004a*/ 	.short	(.L_141 - .L_140)
.L_140:
        /*004c*/ 	.word	0x00000000
        /*0050*/ 	.short	0x0001
        /*0052*/ 	.short	0x0008
        /*0054*/ 	.byte	0x00, 0xf5, 0x21, 0x00


	//----- nvinfo : EIATTR_KPARAM_INFO
	.align		4
.L_141:
        /*0058*/ 	.byte	0x04, 0x17
        /*005a*/ 	.short	(.L_143 - .L_142)
.L_142:
        /*005c*/ 	.word	0x00000000
        /*0060*/ 	.short	0x0000
        /*0062*/ 	.short	0x0000
        /*0064*/ 	.byte	0x00, 0xf5, 0x21, 0x00


	//----- nvinfo : EIATTR_SPARSE_MMA_MASK
	.align		4
.L_143:
        /*0068*/ 	.byte	0x03, 0x50
        /*006a*/ 	.short	0x0000


	//----- nvinfo : EIATTR_MAXREG_COUNT
	.align		4
        /*006c*/ 	.byte	0x03, 0x1b
        /*006e*/ 	.short	0x00ff


	//----- nvinfo : EIATTR_NUM_BARRIERS
	.align		4
        /*0070*/ 	.byte	0x02, 0x4c
        /*0072*/ 	.byte	0x01
	.zero		1


	//----- nvinfo : EIATTR_MERCURY_ISA_VERSION
	.align		4
        /*0074*/ 	.byte	0x03, 0x5f
        /*0076*/ 	.short	0x0101


	//----- nvinfo : EIATTR_COOP_GROUP_MASK_REGIDS
	.align		4
        /*0078*/ 	.byte	0x04, 0x29
        /*007a*/ 	.short	(.L_145 - .L_144)


	//   ....[0]....
.L_144:
        /*007c*/ 	.word	0xffffffff


	//   ....[1]....
        /*0080*/ 	.word	0xffffffff


	//   ....[2]....
        /*0084*/ 	.word	0xffffffff


	//   ....[3]....
        /*0088*/ 	.word	0xffffffff


	//   ....[4]....
        /*008c*/ 	.word	0xffffffff


	//   ....[5]....
        /*0090*/ 	.word	0xffffffff


	//   ....[6]....
        /*0094*/ 	.word	0xffffffff


	//   ....[7]....
        /*0098*/ 	.word	0xffffffff


	//   ....[8]....
        /*009c*/ 	.word	0xffffffff


	//   ....[9]....
        /*00a0*/ 	.word	0xffffffff


	//   ....[10]....
        /*00a4*/ 	.word	0x0500000c


	//   ....[11]....
        /*00a8*/ 	.word	0x0500000c


	//   ....[12]....
        /*00ac*/ 	.word	0x0500000c


	//   ....[13]....
        /*00b0*/ 	.word	0x0500000c


	//   ....[14]....
        /*00b4*/ 	.word	0x0500000c


	//----- nvinfo : EIATTR_COOP_GROUP_INSTR_OFFSETS
	.align		4
.L_145:
        /*00b8*/ 	.byte	0x04, 0x28
        /*00ba*/ 	.short	(.L_147 - .L_146)


	//   ....[0]....
.L_146:
        /*00bc*/ 	.word	0x00000190


	//   ....[1]....
        /*00c0*/ 	.word	0x000001e0


	//   ....[2]....
        /*00c4*/ 	.word	0x00000230


	//   ....[3]....
        /*00c8*/ 	.word	0x00000250


	//   ....[4]....
        /*00cc*/ 	.word	0x00000270


	//   ....[5]....
        /*00d0*/ 	.word	0x000003a0


	//   ....[6]....
        /*00d4*/ 	.word	0x000003c0


	//   ....[7]....
        /*00d8*/ 	.word	0x000003e0


	//   ....[8]....
        /*00dc*/ 	.word	0x00000400


	//   ....[9]....
        /*00e0*/ 	.word	0x00000420


	//   ....[10]....
        /*00e4*/ 	.word	0x000007c0


	//   ....[11]....
        /*00e8*/ 	.word	0x00000830


	//   ....[12]....
        /*00ec*/ 	.word	0x000008a0


	//   ....[13]....
        /*00f0*/ 	.word	0x00000910


	//   ....[14]....
        /*00f4*/ 	.word	0x00000980


	//----- nvinfo : EIATTR_VRC_CTA_INIT_COUNT
	.align		4
.L_147:
        /*00f8*/ 	.byte	0x02, 0x4a
	.zero		1
	.zero		1


	//----- nvinfo : EIATTR_EXIT_INSTR_OFFSETS
	.align		4
        /*00fc*/ 	.byte	0x04, 0x1c
        /*00fe*/ 	.short	(.L_149 - .L_148)


	//   ....[0]....
.L_148:
        /*0100*/ 	.word	0x00000040


	//   ....[1]....
        /*0104*/ 	.word	0x00000610


	//   ....[2]....
        /*0108*/ 	.word	0x00000770


	//----- nvinfo : EIATTR_CRS_STACK_SIZE
	.align		4
.L_149:
        /*010c*/ 	.byte	0x04, 0x1e
        /*010e*/ 	.short	(.L_151 - .L_150)
.L_150:
        /*0110*/ 	.word	0x00000000


	//----- nvinfo : EIATTR_CBANK_PARAM_SIZE
	.align		4
.L_151:
        /*0114*/ 	.byte	0x03, 0x19
        /*0116*/ 	.short	0x0024


	//----- nvinfo : EIATTR_PARAM_CBANK
	.align		4
        /*0118*/ 	.byte	0x04, 0x0a
        /*011a*/ 	.short	(.L_153 - .L_152)
	.align		4
.L_152:
        /*011c*/ 	.word	index@(.nv.constant0.lux_rms_norm_f32_kernel)
        /*0120*/ 	.short	0x0380
        /*0122*/ 	.short	0x0024


	//----- nvinfo : EIATTR_SW_WAR
	.align		4
.L_153:
        /*0124*/ 	.byte	0x04, 0x36
        /*0126*/ 	.short	(.L_155 - .L_154)
.L_154:
        /*0128*/ 	.word	0x00000008
.L_155:


//--------------------- .nv.info.lux_layer_norm_f32_kernel --------------------------
	.section	.nv.info.lux_layer_norm_f32_kernel,"",@"SHT_CUDA_INFO"
	.sectionflags	@""
	.align	4


	//----- nvinfo : EIATTR_CUDA_API_VERSION
	.align		4
        /*0000*/ 	.byte	0x04, 0x37
        /*0002*/ 	.short	(.L_157 - .L_156)
.L_156:
        /*0004*/ 	.word	0x00000082


	//----- nvinfo : EIATTR_KPARAM_INFO
	.align		4
.L_157:
        /*0008*/ 	.byte	0x04, 0x17
        /*000a*/ 	.short	(.L_159 - .L_158)
.L_158:
        /*000c*/ 	.word	0x00000000
        /*0010*/ 	.short	0x0006
        /*0012*/ 	.short	0x0028
        /*0014*/ 	.byte	0x00, 0xf0, 0x11, 0x00


	//----- nvinfo : EIATTR_KPARAM_INFO
	.align		4
.L_159:
        /*0018*/ 	.byte	0x04, 0x17
        /*001a*/ 	.short	(.L_161 - .L_160)
.L_160:
        /*001c*/ 	.word	0x00000000
        /*0020*/ 	.short	0x0005
        /*0022*/ 	.short	0x0024
        /*0024*/ 	.byte	0x00, 0xf0, 0x11, 0x00


	//----- nvinfo : EIATTR_KPARAM_INFO
	.align		4
.L_161:
        /*0028*/ 	.byte	0x04, 0x17
        /*002a*/ 	.short	(.L_163 - .L_162)
.L_162:
        /*002c*/ 	.word	0x00000000
        /*0030*/ 	.short	0x0004
        /*0032*/ 	.short	0x0020
        /*0034*/ 	.byte	0x00, 0xf0, 0x11, 0x00


	//----- nvinfo : EIATTR_KPARAM_INFO
	.align		4
.L_163:
        /*0038*/ 	.byte	0x04, 0x17
        /*003a*/ 	.short	(.L_165 - .L_164)
.L_164:
        /*003c*/ 	.word	0x00000000
        /*0040*/ 	.short	0x0003
        /*0042*/ 	.short	0x0018
        /*0044*/ 	.byte	0x00, 0xf5, 0x21, 0x00


	//----- nvinfo : EIATTR_KPARAM_INFO
	.align		4
.L_165:
        /*0048*/ 	.byte	0x04, 0x17
        /*004a*/ 	.short	(.L_167 - .L_166)
.L_166:
        /*004c*/ 	.word	0x00000000
        /*0050*/ 	.short	0x0002
        /*0052*/ 	.short	0x0010
        /*0054*/ 	.byte	0x00, 0xf5, 0x21, 0x00


	//----- nvinfo : EIATTR_KPARAM_INFO
	.align		4
.L_167:
        /*0058*/ 	.byte	0x04, 0x17
        /*005a*/ 	.short	(.L_169 - .L_168)
.L_168:
        /*005c*/ 	.word	0x00000000
        /*0060*/ 	.short	0x0001
        /*0062*/ 	.short	0x0008
        /*0064*/ 	.byte	0x00, 0xf5, 0x21, 0x00


	//----- nvinfo : EIATTR_KPARAM_INFO
	.align		4
.L_169:
        /*0068*/ 	.byte	0x04, 0x17
        /*006a*/ 	.short	(.L_171 - .L_170)
.L_170:
        /*006c*/ 	.word	0x00000000
        /*0070*/ 	.short	0x0000
        /*0072*/ 	.short	0x0000
        /*0074*/ 	.byte	0x00, 0xf5, 0x21, 0x00


	//----- nvinfo : EIATTR_SPARSE_MMA_MASK
	.align		4
.L_171:
        /*0078*/ 	.byte	0x03, 0x50
        /*007a*/ 	.short	0x0000


	//----- nvinfo : EIATTR_MAXREG_COUNT
	.align		4
        /*007c*/ 	.byte	0x03, 0x1b
        /*007e*/ 	.short	0x00ff


	//----- nvinfo : EIATTR_NUM_BARRIERS
	.align		4
        /*0080*/ 	.byte	0x02, 0x4c
        /*0082*/ 	.byte	0x01
	.zero		1


	//----- nvinfo : EIATTR_MERCURY_ISA_VERSION
	.align		4
        /*0084*/ 	.byte	0x03, 0x5f
        /*0086*/ 	.short	0x0101


	//----- nvinfo : EIATTR_COOP_GROUP_MASK_REGIDS
	.align		4
        /*0088*/ 	.byte	0x04, 0x29
        /*008a*/ 	.short	(.L_173 - .L_172)


	//   ....[0]....
.L_172:
        /*008c*/ 	.word	0xffffffff


	//   ....[1]....
        /*0090*/ 	.word	0xffffffff


	//   ....[2]....
        /*0094*/ 	.word	0xffffffff


	//   ....[3]....
        /*0098*/ 	.word	0xffffffff


	//   ....[4]....
        /*009c*/ 	.word	0xffffffff


	//   ....[5]....
        /*00a0*/ 	.word	0xffffffff


	//   ....[6]....
        /*00a4*/ 	.word	0xffffffff


	//   ....[7]....
        /*00a8*/ 	.word	0xffffffff


	//   ....[8]....
        /*00ac*/ 	.word	0xffffffff


	//   ....[9]....
        /*00b0*/ 	.word	0xffffffff


	//   ....[10]....
        /*00b4*/ 	.word	0xffffffff


	//   ....[11]....
        /*00b8*/ 	.word	0xffffffff


	//   ....[12]....
        /*00bc*/ 	.word	0xffffffff


	//   ....[13]....
        /*00c0*/ 	.word	0xffffffff


	//   ....[14]....
        /*00c4*/ 	.word	0xffffffff


	//   ....[15]....
        /*00c8*/ 	.word	0xffffffff


	//   ....[16]....
        /*00cc*/ 	.word	0xffffffff


	//   ....[17]....
        /*00d0*/ 	.word	0xffffffff


	//   ....[18]....
        /*00d4*/ 	.word	0xffffffff


	//   ....[19]....
        /*00d8*/ 	.word	0xffffffff


	//   ....[20]....
        /*00dc*/ 	.word	0x05000011


	//   ....[21]....
        /*00e0*/ 	.word	0x05000011


	//   ....[22]....
        /*00e4*/ 	.word	0x05000011


	//   ....[23]....
        /*00e8*/ 	.word	0x05000011


	//   ....[24]....
        /*00ec*/ 	.word	0x05000011


	//   ....[25]....
        /*00f0*/ 	.word	0x05000011


	//   ....[26]....
        /*00f4*/ 	.word	0x05000011


	//   ....[27]....
        /*00f8*/ 	.word	0x05000011


	//   ....[28]....
        /*00fc*/ 	.word	0x05000011


	//   ....[29]....
        /*0100*/ 	.word	0x05000011


	//----- nvinfo : EIATTR_COOP_GROUP_INSTR_OFFSETS
	.align		4
.L_173:
        /*0104*/ 	.byte	0x04, 0x28
        /*0106*/ 	.short	(.L_175 - .L_174)


	//   ....[0]....
.L_174:
        /*0108*/ 	.word	0x00000190


	//   ....[1]....
        /*010c*/ 	.word	0x000001f0


	//   ....[2]....
        /*0110*/ 	.word	0x00000230


	//   ....[3]....
        /*0114*/ 	.word	0x00000250


	//   ....[4]....
        /*0118*/ 	.word	0x00000280


	//   ....[5]....
        /*011c*/ 	.word	0x000003a0


	//   ....[6]....
        /*0120*/ 	.word	0x000003c0


	//   ....[7]....
        /*0124*/ 	.word	0x000003e0


	//   ....[8]....
        /*0128*/ 	.word	0x00000400


	//   ....[9]....
        /*012c*/ 	.word	0x00000420


	//   ....[10]....
        /*0130*/ 	.word	0x000006d0


	//   ....[11]....
        /*0134*/ 	.word	0x00000710


	//   ....[12]....
        /*0138*/ 	.word	0x00000730


	//   ....[13]....
        /*013c*/ 	.word	0x00000750


	//   ....[14]....
        /*0140*/ 	.word	0x00000770


	//   ....[15]....
        /*0144*/ 	.word	0x00000830


	//   ....[16]....
        /*0148*/ 	.word	0x00000850


	//   ....[17]....
        /*014c*/ 	.word	0x00000870


	//   ....[18]....
        /*0150*/ 	.word	0x00000890


	//   ....[19]....
        /*0154*/ 	.word	0x000008b0


	//   ....[20]....
        /*0158*/ 	.word	0x00000c90


	//   ....[21]....
        /*015c*/ 	.word	0x00000d00


	//   ....[22]....
        /*0160*/ 	.word	0x00000d70


	//   ....[23]....
        /*0164*/ 	.word	0x00000de0


	//   ....[24]....
        /*0168*/ 	.word	0x00000e50


	//   ....[25]....
        /*016c*/ 	.word	0x00000ed0


	//   ....[26]....
        /*0170*/ 	.word	0x00000f40


	//   ....[27]....
        /*0174*/ 	.word	0x00000fb0


	//   ....[28]....
        /*0178*/ 	.word	0x00001020


	//   ....[29]....
        /*017c*/ 	.word	0x00001090


	//----- nvinfo : EIATTR_VRC_CTA_INIT_COUNT
	.align		4
.L_175:
        /*0180*/ 	.byte	0x02, 0x4a
	.zero		1
	.zero		1


	//----- nvinfo : EIATTR_EXIT_INSTR_OFFSETS
	.align		4
        /*0184*/ 	.byte	0x04, 0x1c
        /*0186*/ 	.short	(.L_177 - .L_176)


	//   ....[0]....
.L_176:
        /*0188*/ 	.word	0x00000040


	//   ....[1]....
        /*018c*/ 	.word	0x00000a90


	//   ....[2]....
        /*0190*/ 	.word	0x00000c30


	//----- nvinfo : EIATTR_CRS_STACK_SIZE
	.align		4
.L_177:
        /*0194*/ 	.byte	0x04, 0x1e
        /*0196*/ 	.short	(.L_179 - .L_178)
.L_178:
        /*0198*/ 	.word	0x00000000


	//----- nvinfo : EIATTR_CBANK_PARAM_SIZE
	.align		4
.L_179:
        /*019c*/ 	.byte	0x03, 0x19
        /*019e*/ 	.short	0x002c


	//----- nvinfo : EIATTR_PARAM_CBANK
	.align		4
        /*01a0*/ 	.byte	0x04, 0x0a
        /*01a2*/ 	.short	(.L_181 - .L_180)
	.align		4
.L_180:
        /*01a4*/ 	.word	index@(.nv.constant0.lux_layer_norm_f32_kernel)
        /*01a8*/ 	.short	0x0380
        /*01aa*/ 	.short	0x002c


	//----- nvinfo : EIATTR_SW_WAR
	.align		4
.L_181:
        /*01ac*/ 	.byte	0x04, 0x36
        /*01ae*/ 	.short	(.L_183 - .L_182)
.L_182:
        /*01b0*/ 	.word	0x00000008
.L_183:


//--------------------- .nv.info.lux_copy_f32_kernel --------------------------
	.section	.nv.info.lux_copy_f32_kernel,"",@"SHT_CUDA_INFO"
	.sectionflags	@""
	.align	4


	//----- nvinfo : EIATTR_CUDA_API_VERSION
	.align		4
        /*0000*/ 	.byte	0x04, 0x37
        /*0002*/ 	.short	(.L_185 - .L_184)
.L_184:
        /*0004*/ 	.word	0x00000082


	//----- nvinfo : EIATTR_KPARAM_INFO
	.align		4
.L_185:
        /*0008*/ 	.byte	0x04, 0x17
        /*000a*/ 	.short	(.L_187 - .L_186)
.L_186:
        /*000c*/ 	.word	0x00000000
        /*0010*/ 	.short	0x0002
        /*0012*/ 	.short	0x0010
        /*0014*/ 	.byte	0x00, 0xf0, 0x21, 0x00


	//----- nvinfo : EIATTR_KPARAM_INFO
	.align		4
.L_187:
        /*0018*/ 	.byte	0x04, 0x17
        /*001a*/ 	.short	(.L_189 - .L_188)
.L_188:
        /*001c*/ 	.word	0x00000000
        /*0020*/ 	.short	0x0001
        /*0022*/ 	.short	0x0008
        /*0024*/ 	.byte	0x00, 0xf5, 0x21, 0x00


	//----- nvinfo : EIATTR_KPARAM_INFO
	.align		4
.L_189:
        /*0028*/ 	.byte	0x04, 0x17
        /*002a*/ 	.short	(.L_191 - .L_190)
.L_190:
        /*002c*/ 	.word	0x00000000
        /*0030*/ 	.short	0x0000
        /*0032*/ 	.short	0x0000
        /*0034*/ 	.byte	0x00, 0xf5, 0x21, 0x00


	//----- nvinfo : EIATTR_SPARSE_MMA_MASK
	.align		4
.L_191:
        /*0038*/ 	.byte	0x03, 0x50
        /*003a*/ 	.short	0x0000


	//----- nvinfo : EIATTR_MAXREG_COUNT
	.align		4
        /*003c*/ 	.byte	0x03, 0x1b
        /*003e*/ 	.short	0x00ff


	//----- nvinfo : EIATTR_MERCURY_ISA_VERSION
	.align		4
        /*0040*/ 	.byte	0x03, 0x5f
        /*0042*/ 	.short	0x0101


	//----- nvinfo : EIATTR_VRC_CTA_INIT_COUNT
	.align		4
        /*0044*/ 	.byte	0x02, 0x4a
	.zero		1
	.zero		1


	//----- nvinfo : EIATTR_EXIT_INSTR_OFFSETS
	.align		4
        /*0048*/ 	.byte	0x04, 0x1c
        /*004a*/ 	.short	(.L_193 - .L_192)


	//   ....[0]....
.L_192:
        /*004c*/ 	.word	0x00000090


	//   ....[1]....
        /*0050*/ 	.word	0x00000140


	//----- nvinfo : EIATTR_CBANK_PARAM_SIZE
	.align		4
.L_193:
        /*0054*/ 	.byte	0x03, 0x19
        /*0056*/ 	.short	0x0018


	//----- nvinfo : EIATTR_PARAM_CBANK
	.align		4
        /*0058*/ 	.byte	0x04, 0x0a
        /*005a*/ 	.short	(.L_195 - .L_194)
	.align		4
.L_194:
        /*005c*/ 	.word	index@(.nv.constant0.lux_copy_f32_kernel)
        /*0060*/ 	.short	0x0380
        /*0062*/ 	.short	0x0018


	//----- nvinfo : EIATTR_SW_WAR
	.align		4
.L_195:
        /*0064*/ 	.byte	0x04, 0x36
        /*0066*/ 	.short	(.L_197 - .L_196)
.L_196:
        /*0068*/ 	.word	0x00000008
.L_197:


//--------------------- .nv.info.lux_gelu_f32_kernel --------------------------
	.section	.nv.info.lux_gelu_f32_kernel,"",@"SHT_CUDA_INFO"
	.sectionflags	@""
	.align	4


	//----- nvinfo : EIATTR_CUDA_API_VERSION
	.align		4
        /*0000*/ 	.byte	0x04, 0x37
        /*0002*/ 	.short	(.L_199 - .L_198)
.L_198:
        /*0004*/ 	.word	0x00000082


	//----- nvinfo : EIATTR_KPARAM_INFO
	.align		4
.L_199:
        /*0008*/ 	.byte	0x04, 0x17
        /*000a*/ 	.short	(.L_201 - .L_200)
.L_200:
        /*000c*/ 	.word	0x00000000
        /*0010*/ 	.short	0x0002
        /*0012*/ 	.short	0x0010
        /*0014*/ 	.byte	0x00, 0xf0, 0x21, 0x00


	//----- nvinfo : EIATTR_KPARAM_INFO
	.align		4
.L_201:
        /*0018*/ 	.byte	0x04, 0x17
        /*001a*/ 	.short	(.L_203 - .L_202)
.L_202:
        /*001c*/ 	.word	0x00000000
        /*0020*/ 	.short	0x0001
        /*0022*/ 	.short	0x0008
        /*0024*/ 	.byte	0x00, 0xf5, 0x21, 0x00


	//----- nvinfo : EIATTR_KPARAM_INFO
	.align		4
.L_203:
        /*0028*/ 	.byte	0x04, 0x17
        /*002a*/ 	.short	(.L_205 - .L_204)
.L_204:
        /*002c*/ 	.word	0x00000000
        /*0030*/ 	.short	0x0000
        /*0032*/ 	.short	0x0000
        /*0034*/ 	.byte	0x00, 0xf5, 0x21, 0x00


	//----- nvinfo : EIATTR_SPARSE_MMA_MASK
	.align		4
.L_205:
        /*0038*/ 	.byte	0x03, 0x50
        /*003a*/ 	.short	0x0000


	//----- nvinfo : EIATTR_MAXREG_COUNT
	.align		4
        /*003c*/ 	.byte	0x03, 0x1b
        /*003e*/ 	.short	0x00ff


	//----- nvinfo : EIATTR_MERCURY_ISA_VERSION
	.align		4
        /*0040*/ 	.byte	0x03, 0x5f
        /*0042*/ 	.short	0x0101


	//----- nvinfo : EIATTR_VRC_CTA_INIT_COUNT
	.align		4
        /*0044*/ 	.byte	0x02, 0x4a
	.zero		1
	.zero		1


	//----- nvinfo : EIATTR_EXIT_INSTR_OFFSETS
	.align		4
        /*0048*/ 	.byte	0x04, 0x1c
        /*004a*/ 	.short	(.L_207 - .L_206)


	//   ....[0]....
.L_206:
        /*004c*/ 	.word	0x00000090


	//   ....[1]....
        /*0050*/ 	.word	0x000002c0


	//----- nvinfo : EIATTR_CBANK_PARAM_SIZE
	.align		4
.L_207:
        /*0054*/ 	.byte	0x03, 0x19
        /*0056*/ 	.short	0x0018


	//----- nvinfo : EIATTR_PARAM_CBANK
	.align		4
        /*0058*/ 	.byte	0x04, 0x0a
        /*005a*/ 	.short	(.L_209 - .L_208)
	.align		4
.L_208:
        /*005c*/ 	.word	index@(.nv.constant0.lux_gelu_f32_kernel)
        /*0060*/ 	.short	0x0380
        /*0062*/ 	.short	0x0018


	//----- nvinfo : EIATTR_SW_WAR
	.align		4
.L_209:
        /*0064*/ 	.byte	0x04, 0x36
        /*0066*/ 	.short	(.L_211 - .L_210)
.L_210:
        /*0068*/ 	.word	0x00000008
.L_211:


//--------------------- .nv.info.lux_relu_f32_kernel --------------------------
	.section	.nv.info.lux_relu_f32_kernel,"",@"SHT_CUDA_INFO"
	.sectionflags	@""
	.align	4


	//----- nvinfo : EIATTR_CUDA_API_VERSION
	.align		4
        /*0000*/ 	.byte	0x04, 0x37
        /*0002*/ 	.short	(.L_213 - .L_212)
.L_212:
        /*0004*/ 	.word	0x00000082


	//----- nvinfo : EIATTR_KPARAM_INFO
	.align		4
.L_213:
        /*0008*/ 	.byte	0x04, 0x17
        /*000a*/ 	.short	(.L_215 - .L_214)
.L_214:
        /*000c*/ 	.word	0x00000000
        /*0010*/ 	.short	0x0002
        /*0012*/ 	.short	0x0010
        /*0014*/ 	.byte	0x00, 0xf0, 0x21, 0x00


	//----- nvinfo : EIATTR_KPARAM_INFO
	.align		4
.L_215:
        /*0018*/ 	.byte	0x04, 0x17
        /*001a*/ 	.short	(.L_217 - .L_216)
.L_216:
        /*001c*/ 	.word	0x00000000
        /*0020*/ 	.short	0x0001
        /*0022*/ 	.short	0x0008
        /*0024*/ 	.byte	0x00, 0xf5, 0x21, 0x00


	//----- nvinfo : EIATTR_KPARAM_INFO
	.align		4
.L_217:
        /*0028*/ 	.byte	0x04, 0x17
        /*002a*/ 	.short	(.L_219 - .L_218)
.L_218:
        /*002c*/ 	.word	0x00000000
        /*0030*/ 	.short	0x0000
        /*0032*/ 	.short	0x0000
        /*0034*/ 	.byte	0x00, 0xf5, 0x21, 0x00


	//----- nvinfo : EIATTR_SPARSE_MMA_MASK
	.align		4
.L_219:
        /*0038*/ 	.byte	0x03, 0x50
        /*003a*/ 	.short	0x0000


	//----- nvinfo : EIATTR_MAXREG_COUNT
	.align		4
        /*003c*/ 	.byte	0x03, 0x1b
        /*003e*/ 	.short	0x00ff


	//----- nvinfo : EIATTR_MERCURY_ISA_VERSION
	.align		4
        /*0040*/ 	.byte	0x03, 0x5f
        /*0042*/ 	.short	0x0101


	//----- nvinfo : EIATTR_VRC_CTA_INIT_COUNT
	.align		4
        /*0044*/ 	.byte	0x02, 0x4a
	.zero		1
	.zero		1


	//----- nvinfo : EIATTR_EXIT_INSTR_OFFSETS
	.align		4
        /*0048*/ 	.byte	0x04, 0x1c
        /*004a*/ 	.short	(.L_221 - .L_220)


	//   ....[0]....
.L_220:
        /*004c*/ 	.word	0x00000090


	//   ....[1]....
        /*0050*/ 	.word	0x00000150


	//----- nvinfo : EIATTR_CBANK_PARAM_SIZE
	.align		4
.L_221:
        /*0054*/ 	.byte	0x03, 0x19
        /*0056*/ 	.short	0x0018


	//----- nvinfo : EIATTR_PARAM_CBANK
	.align		4
        /*0058*/ 	.byte	0x04, 0x0a
        /*005a*/ 	.short	(.L_223 - .L_222)
	.align		4
.L_222:
        /*005c*/ 	.word	index@(.nv.constant0.lux_relu_f32_kernel)
        /*0060*/ 	.short	0x0380
        /*0062*/ 	.short	0x0018


	//----- nvinfo : EIATTR_SW_WAR
	.align		4
.L_223:
        /*0064*/ 	.byte	0x04, 0x36
        /*0066*/ 	.short	(.L_225 - .L_224)
.L_224:
        /*0068*/ 	.word	0x00000008
.L_225:


//--------------------- .nv.info.lux_sigmoid_f32_kernel --------------------------
	.section	.nv.info.lux_sigmoid_f32_kernel,"",@"SHT_CUDA_INFO"
	.sectionflags	@""
	.align	4


	//----- nvinfo : EIATTR_CUDA_API_VERSION
	.align		4
        /*0000*/ 	.byte	0x04, 0x37
        /*0002*/ 	.short	(.L_227 - .L_226)
.L_226:
        /*0004*/ 	.word	0x00000082


	//----- nvinfo : EIATTR_KPARAM_INFO
	.align		4
.L_227:
        /*0008*/ 	.byte	0x04, 0x17
        /*000a*/ 	.short	(.L_229 - .L_228)
.L_228:
        /*000c*/ 	.word	0x00000000
        /*0010*/ 	.short	0x0002
        /*0012*/ 	.short	0x0010
        /*0014*/ 	.byte	0x00, 0xf0, 0x21, 0x00


	//----- nvinfo : EIATTR_KPARAM_INFO
	.align		4
.L_229:
        /*0018*/ 	.byte	0x04, 0x17
        /*001a*/ 	.short	(.L_231 - .L_230)
.L_230:
        /*001c*/ 	.word	0x00000000
        /*0020*/ 	.short	0x0001
        /*0022*/ 	.short	0x0008
        /*0024*/ 	.byte	0x00, 0xf5, 0x21, 0x00


	//----- nvinfo : EIATTR_KPARAM_INFO
	.align		4
.L_231:
        /*0028*/ 	.byte	0x04, 0x17
        /*002a*/ 	.short	(.L_233 - .L_232)
.L_232:
        /*002c*/ 	.word	0x00000000
        /*0030*/ 	.short	0x0000
        /*0032*/ 	.short	0x0000
        /*0034*/ 	.byte	0x00, 0xf5, 0x21, 0x00


	//----- nvinfo : EIATTR_SPARSE_MMA_MASK
	.align		4
.L_233:
        /*0038*/ 	.byte	0x03, 0x50
        /*003a*/ 	.short	0x0000


	//----- nvinfo : EIATTR_MAXREG_COUNT
	.align		4
        /*003c*/ 	.byte	0x03, 0x1b
        /*003e*/ 	.short	0x00ff


	//----- nvinfo : EIATTR_MERCURY_ISA_VERSION
	.align		4
        /*0040*/ 	.byte	0x03, 0x5f
        /*0042*/ 	.short	0x0101


	//----- nvinfo : EIATTR_VRC_CTA_INIT_COUNT
	.align		4
        /*0044*/ 	.byte	0x02, 0x4a
	.zero		1
	.zero		1


	//----- nvinfo : EIATTR_EXIT_INSTR_OFFSETS
	.align		4
        /*0048*/ 	.byte	0x04, 0x1c
        /*004a*/ 	.short	(.L_235 - .L_234)


	//   ....[0]....
.L_234:
        /*004c*/ 	.word	0x00000090


	//   ....[1]....
        /*0050*/ 	.word	0x000002c0


	//----- nvinfo : EIATTR_CRS_STACK_SIZE
	.align		4
.L_235:
        /*0054*/ 	.byte	0x04, 0x1e
        /*0056*/ 	.short	(.L_237 - .L_236)
.L_236:
        /*0058*/ 	.word	0x00000000


	//----- nvinfo : EIATTR_CBANK_PARAM_SIZE
	.align		4
.L_237:
        /*005c*/ 	.byte	0x03, 0x19
        /*005e*/ 	.short	0x0018


	//----- nvinfo : EIATTR_PARAM_CBANK
	.align		4
        /*0060*/ 	.byte	0x04, 0x0a
        /*0062*/ 	.short	(.L_239 - .L_238)
	.align		4
.L_238:
        /*0064*/ 	.word	index@(.nv.constant0.lux_sigmoid_f32_kernel)
        /*0068*/ 	.short	0x0380
        /*006a*/ 	.short	0x0018


	//----- nvinfo : EIATTR_SW_WAR
	.align		4
.L_239:
        /*006c*/ 	.byte	0x04, 0x36
        /*006e*/ 	.short	(.L_241 - .L_240)
.L_240:
        /*0070*/ 	.word	0x00000008
.L_241:


//--------------------- .nv.info.lux_tanh_f32_kernel --------------------------
	.section	.nv.info.lux_tanh_f32_kernel,"",@"SHT_CUDA_INFO"
	.sectionflags	@""
	.align	4


	//----- nvinfo : EIATTR_CUDA_API_VERSION
	.align		4
        /*0000*/ 	.byte	0x04, 0x37
        /*0002*/ 	.short	(.L_243 - .L_242)
.L_242:
        /*0004*/ 	.word	0x00000082


	//----- nvinfo : EIATTR_KPARAM_INFO
	.align		4
.L_243:
        /*0008*/ 	.byte	0x04, 0x17
        /*000a*/ 	.short	(.L_245 - .L_244)
.L_244:
        /*000c*/ 	.word	0x00000000
        /*0010*/ 	.short	0x0002
        /*0012*/ 	.short	0x0010
        /*0014*/ 	.byte	0x00, 0xf0, 0x21, 0x00


	//----- nvinfo : EIATTR_KPARAM_INFO
	.align		4
.L_245:
        /*0018*/ 	.byte	0x04, 0x17
        /*001a*/ 	.short	(.L_247 - .L_246)
.L_246:
        /*001c*/ 	.word	0x00000000
        /*0020*/ 	.short	0x0001
        /*0022*/ 	.short	0x0008
        /*0024*/ 	.byte	0x00, 0xf5, 0x21, 0x00


	//----- nvinfo : EIATTR_KPARAM_INFO
	.align		4
.L_247:
        /*0028*/ 	.byte	0x04, 0x17
        /*002a*/ 	.short	(.L_249 - .L_248)
.L_248:
        /*002c*/ 	.word	0x00000000
        /*0030*/ 	.short	0x0000
        /*0032*/ 	.short	0x0000
        /*0034*/ 	.byte	0x00, 0xf5, 0x21, 0x00


	//----- nvinfo : EIATTR_SPARSE_MMA_MASK
	.align		4
.L_249:
        /*0038*/ 	.byte	0x03, 0x50
        /*003a*/ 	.short	0x0000


	//----- nvinfo : EIATTR_MAXREG_COUNT
	.align		4
        /*003c*/ 	.byte	0x03, 0x1b
        /*003e*/ 	.short	0x00ff


	//----- nvinfo : EIATTR_MERCURY_ISA_VERSION
	.align		4
        /*0040*/ 	.byte	0x03, 0x5f
        /*0042*/ 	.short	0x0101


	//----- nvinfo : EIATTR_VRC_CTA_INIT_COUNT
	.align		4
        /*0044*/ 	.byte	0x02, 0x4a
	.zero		1
	.zero		1


	//----- nvinfo : EIATTR_EXIT_INSTR_OFFSETS
	.align		4
        /*0048*/ 	.byte	0x04, 0x1c
        /*004a*/ 	.short	(.L_251 - .L_250)


	//   ....[0]....
.L_250:
        /*004c*/ 	.word	0x00000090


	//   ....[1]....
        /*0050*/ 	.word	0x00000250


	//----- nvinfo : EIATTR_CBANK_PARAM_SIZE
	.align		4
.L_251:
        /*0054*/ 	.byte	0x03, 0x19
        /*0056*/ 	.short	0x0018


	//----- nvinfo : EIATTR_PARAM_CBANK
	.align		4
        /*0058*/ 	.byte	0x04, 0x0a
        /*005a*/ 	.short	(.L_253 - .L_252)
	.align		4
.L_252:
        /*005c*/ 	.word	index@(.nv.constant0.lux_tanh_f32_kernel)
        /*0060*/ 	.short	0x0380
        /*0062*/ 	.short	0x0018


	//----- nvinfo : EIATTR_SW_WAR
	.align		4
.L_253:
        /*0064*/ 	.byte	0x04, 0x36
        /*0066*/ 	.short	(.L_255 - .L_254)
.L_254:
        /*0068*/ 	.word	0x00000008
.L_255:


//--------------------- .nv.info.lux_abs_f32_kernel --------------------------
	.section	.nv.info.lux_abs_f32_kernel,"",@"SHT_CUDA_INFO"
	.sectionflags	@""
	.align	4


	//----- nvinfo : EIATTR_CUDA_API_VERSION
	.align		4
        /*0000*/ 	.byte	0x04, 0x37
        /*0002*/ 	.short	(.L_257 - .L_256)
.L_256:
        /*0004*/ 	.word	0x00000082


	//----- nvinfo : EIATTR_KPARAM_INFO
	.align		4
.L_257:
        /*0008*/ 	.byte	0x04, 0x17
        /*000a*/ 	.short	(.L_259 - .L_258)
.L_258:
        /*000c*/ 	.word	0x00000000
        /*0010*/ 	.short	0x0002
        /*0012*/ 	.short	0x0010
        /*0014*/ 	.byte	0x00, 0xf0, 0x21, 0x00


	//----- nvinfo : EIATTR_KPARAM_INFO
	.align		4
.L_259:
        /*0018*/ 	.byte	0x04, 0x17
        /*001a*/ 	.short	(.L_261 - .L_260)
.L_260:
        /*001c*/ 	.word	0x00000000
        /*0020*/ 	.short	0x0001
        /*0022*/ 	.short	0x0008
        /*0024*/ 	.byte	0x00, 0xf5, 0x21, 0x00


	//----- nvinfo : EIATTR_KPARAM_INFO
	.align		4
.L_261:
        /*0028*/ 	.byte	0x04, 0x17
        /*002a*/ 	.short	(.L_263 - .L_262)
.L_262:
        /*002c*/ 	.word	0x00000000
        /*0030*/ 	.short	0x0000
        /*0032*/ 	.short	0x0000
        /*0034*/ 	.byte	0x00, 0xf5, 0x21, 0x00


	//----- nvinfo : EIATTR_SPARSE_MMA_MASK
	.align		4
.L_263:
        /*0038*/ 	.byte	0x03, 0x50
        /*003a*/ 	.short	0x0000


	//----- nvinfo : EIATTR_MAXREG_COUNT
	.align		4
        /*003c*/ 	.byte	0x03, 0x1b
        /*003e*/ 	.short	0x00ff


	//----- nvinfo : EIATTR_MERCURY_ISA_VERSION
	.align		4
        /*0040*/ 	.byte	0x03, 0x5f
        /*0042*/ 	.short	0x0101


	//----- nvinfo : EIATTR_VRC_CTA_INIT_COUNT
	.align		4
        /*0044*/ 	.byte	0x02, 0x4a
	.zero		1
	.zero		1


	//----- nvinfo : EIATTR_EXIT_INSTR_OFFSETS
	.align		4
        /*0048*/ 	.byte	0x04, 0x1c
        /*004a*/ 	.short	(.L_265 - .L_264)


	//   ....[0]....
.L_264:
        /*004c*/ 	.word	0x00000090


	//   ....[1]....
        /*0050*/ 	.word	0x00000150


	//----- nvinfo : EIATTR_CBANK_PARAM_SIZE
	.align		4
.L_265:
        /*0054*/ 	.byte	0x03, 0x19
        /*0056*/ 	.short	0x0018


	//----- nvinfo : EIATTR_PARAM_CBANK
	.align		4
        /*0058*/ 	.byte	0x04, 0x0a
        /*005a*/ 	.short	(.L_267 - .L_266)
	.align		4
.L_266:
        /*005c*/ 	.word	index@(.nv.constant0.lux_abs_f32_kernel)
        /*0060*/ 	.short	0x0380
        /*0062*/ 	.short	0x0018


	//----- nvinfo : EIATTR_SW_WAR
	.align		4
.L_267:
        /*0064*/ 	.byte	0x04, 0x36
        /*0066*/ 	.short	(.L_269 - .L_268)
.L_268:
        /*0068*/ 	.word	0x00000008
.L_269:


//--------------------- .nv.info.lux_neg_f32_kernel --------------------------
	.section	.nv.info.lux_neg_f32_kernel,"",@"SHT_CUDA_INFO"
	.sectionflags	@""
	.align	4


	//----- nvinfo : EIATTR_CUDA_API_VERSION
	.align		4
        /*0000*/ 	.byte	0x04, 0x37
        /*0002*/ 	.short	(.L_271 - .L_270)
.L_270:
        /*0004*/ 	.word	0x00000082


	//----- nvinfo : EIATTR_KPARAM_INFO
	.align		4
.L_271:
        /*0008*/ 	.byte	0x04, 0x17
        /*000a*/ 	.short	(.L_273 - .L_272)
.L_272:
        /*000c*/ 	.word	0x00000000
        /*0010*/ 	.short	0x0002
        /*0012*/ 	.short	0x0010
        /*0014*/ 	.byte	0x00, 0xf0, 0x21, 0x00


	//----- nvinfo : EIATTR_KPARAM_INFO
	.align		4
.L_273:
        /*0018*/ 	.byte	0x04, 0x17
        /*001a*/ 	.short	(.L_275 - .L_274)
.L_274:
        /*001c*/ 	.word	0x00000000
        /*0020*/ 	.short	0x0001
        /*0022*/ 	.short	0x0008
        /*0024*/ 	.byte	0x00, 0xf5, 0x21, 0x00


	//----- nvinfo : EIATTR_KPARAM_INFO
	.align		4
.L_275:
        /*0028*/ 	.byte	0x04, 0x17
        /*002a*/ 	.short	(.L_277 - .L_276)
.L_276:
        /*002c*/ 	.word	0x00000000
        /*0030*/ 	.short	0x0000
        /*0032*/ 	.short	0x0000
        /*0034*/ 	.byte	0x00, 0xf5, 0x21, 0x00


	//----- nvinfo : EIATTR_SPARSE_MMA_MASK
	.align		4
.L_277:
        /*0038*/ 	.byte	0x03, 0x50
        /*003a*/ 	.short	0x0000


	//----- nvinfo : EIATTR_MAXREG_COUNT
	.align		4
        /*003c*/ 	.byte	0x03, 0x1b
        /*003e*/ 	.short	0x00ff


	//----- nvinfo : EIATTR_MERCURY_ISA_VERSION
	.align		4
        /*0040*/ 	.byte	0x03, 0x5f
        /*0042*/ 	.short	0x0101


	//----- nvinfo : EIATTR_VRC_CTA_INIT_COUNT
	.align		4
        /*0044*/ 	.byte	0x02, 0x4a
	.zero		1
	.zero		1


	//----- nvinfo : EIATTR_EXIT_INSTR_OFFSETS
	.align		4
        /*0048*/ 	.byte	0x04, 0x1c
        /*004a*/ 	.short	(.L_279 - .L_278)


	//   ....[0]....
.L_278:
        /*004c*/ 	.word	0x00000090


	//   ....[1]....
        /*0050*/ 	.word	0x00000150


	//----- nvinfo : EIATTR_CBANK_PARAM_SIZE
	.align		4
.L_279:
        /*0054*/ 	.byte	0x03, 0x19
        /*0056*/ 	.short	0x0018


	//----- nvinfo : EIATTR_PARAM_CBANK
	.align		4
        /*0058*/ 	.byte	0x04, 0x0a
        /*005a*/ 	.short	(.L_281 - .L_280)
	.align		4
.L_280:
        /*005c*/ 	.word	index@(.nv.constant0.lux_neg_f32_kernel)
        /*0060*/ 	.short	0x0380
        /*0062*/ 	.short	0x0018


	//----- nvinfo : EIATTR_SW_WAR
	.align		4
.L_281:
        /*0064*/ 	.byte	0x04, 0x36
        /*0066*/ 	.short	(.L_283 - .L_282)
.L_282:
        /*0068*/ 	.word	0x00000008
.L_283:


//--------------------- .nv.info.lux_sqrt_f32_kernel --------------------------
	.section	.nv.info.lux_sqrt_f32_kernel,"",@"SHT_CUDA_INFO"
	.sectionflags	@""
	.align	4


	//----- nvinfo : EIATTR_CUDA_API_VERSION
	.align		4
        /*0000*/ 	.byte	0x04, 0x37
        /*0002*/ 	.short	(.L_285 - .L_284)
.L_284:
        /*0004*/ 	.word	0x00000082


	//----- nvinfo : EIATTR_KPARAM_INFO
	.align		4
.L_285:
        /*0008*/ 	.byte	0x04, 0x17
        /*000a*/ 	.short	(.L_287 - .L_286)
.L_286:
        /*000c*/ 	.word	0x00000000
        /*0010*/ 	.short	0x0002
        /*0012*/ 	.short	0x0010
        /*0014*/ 	.byte	0x00, 0xf0, 0x21, 0x00


	//----- nvinfo : EIATTR_KPARAM_INFO
	.align		4
.L_287:
        /*0018*/ 	.byte	0x04, 0x17
        /*001a*/ 	.short	(.L_289 - .L_288)
.L_288:
        /*001c*/ 	.word	0x00000000
        /*0020*/ 	.short	0x0001
        /*0022*/ 	.short	0x0008
        /*0024*/ 	.byte	0x00, 0xf5, 0x21, 0x00


	//----- nvinfo : EIATTR_KPARAM_INFO
	.align		4
.L_289:
        /*0028*/ 	.byte	0x04, 0x17
        /*002a*/ 	.short	(.L_291 - .L_290)
.L_290:
        /*002c*/ 	.word	0x00000000
        /*0030*/ 	.short	0x0000
        /*0032*/ 	.short	0x0000
        /*0034*/ 	.byte	0x00, 0xf5, 0x21, 0x00


	//----- nvinfo : EIATTR_SPARSE_MMA_MASK
	.align		4
.L_291:
        /*0038*/ 	.byte	0x03, 0x50
        /*003a*/ 	.short	0x0000


	//----- nvinfo : EIATTR_MAXREG_COUNT
	.align		4
        /*003c*/ 	.byte	0x03, 0x1b
        /*003e*/ 	.short	0x00ff


	//----- nvinfo : EIATTR_MERCURY_ISA_VERSION
	.align		4
        /*0040*/ 	.byte	0x03, 0x5f
        /*0042*/ 	.short	0x0101


	//----- nvinfo : EIATTR_VRC_CTA_INIT_COUNT
	.align		4
        /*0044*/ 	.byte	0x02, 0x4a
	.zero		1
	.zero		1


	//----- nvinfo : EIATTR_EXIT_INSTR_OFFSETS
	.align		4
        /*0048*/ 	.byte	0x04, 0x1c
        /*004a*/ 	.short	(.L_293 - .L_292)


	//   ....[0]....
.L_292:
        /*004c*/ 	.word	0x00000090


	//   ....[1]....
        /*0050*/ 	.word	0x00000220


	//----- nvinfo : EIATTR_CRS_STACK_SIZE
	.align		4
.L_293:
        /*0054*/ 	.byte	0x04, 0x1e
        /*0056*/ 	.short	(.L_295 - .L_294)
.L_294:
        /*0058*/ 	.word	0x00000000


	//----- nvinfo : EIATTR_CBANK_PARAM_SIZE
	.align		4
.L_295:
        /*005c*/ 	.byte	0x03, 0x19
        /*005e*/ 	.short	0x0018


	//----- nvinfo : EIATTR_PARAM_CBANK
	.align		4
        /*0060*/ 	.byte	0x04, 0x0a
        /*0062*/ 	.short	(.L_297 - .L_296)
	.align		4
.L_296:
        /*0064*/ 	.word	index@(.nv.constant0.lux_sqrt_f32_kernel)
        /*0068*/ 	.short	0x0380
        /*006a*/ 	.short	0x0018


	//----- nvinfo : EIATTR_SW_WAR
	.align		4
.L_297:
        /*006c*/ 	.byte	0x04, 0x36
        /*006e*/ 	.short	(.L_299 - .L_298)
.L_298:
        /*0070*/ 	.word	0x00000008
.L_299:


//--------------------- .nv.info.lux_log_f32_kernel --------------------------
	.section	.nv.info.lux_log_f32_kernel,"",@"SHT_CUDA_INFO"
	.sectionflags	@""
	.align	4


	//----- nvinfo : EIATTR_CUDA_API_VERSION
	.align		4
        /*0000*/ 	.byte	0x04, 0x37
        /*0002*/ 	.short	(.L_301 - .L_300)
.L_300:
        /*0004*/ 	.word	0x00000082


	//----- nvinfo : EIATTR_KPARAM_INFO
	.align		4
.L_301:
        /*0008*/ 	.byte	0x04, 0x17
        /*000a*/ 	.short	(.L_303 - .L_302)
.L_302:
        /*000c*/ 	.word	0x00000000
        /*0010*/ 	.short	0x0002
        /*0012*/ 	.short	0x0010
        /*0014*/ 	.byte	0x00, 0xf0, 0x21, 0x00


	//----- nvinfo : EIATTR_KPARAM_INFO
	.align		4
.L_303:
        /*0018*/ 	.byte	0x04, 0x17
        /*001a*/ 	.short	(.L_305 - .L_304)
.L_304:
        /*001c*/ 	.word	0x00000000
        /*0020*/ 	.short	0x0001
        /*0022*/ 	.short	0x0008
        /*0024*/ 	.byte	0x00, 0xf5, 0x21, 0x00


	//----- nvinfo : EIATTR_KPARAM_INFO
	.align		4
.L_305:
        /*0028*/ 	.byte	0x04, 0x17
        /*002a*/ 	.short	(.L_307 - .L_306)
.L_306:
        /*002c*/ 	.word	0x00000000
        /*0030*/ 	.short	0x0000
        /*0032*/ 	.short	0x0000
        /*0034*/ 	.byte	0x00, 0xf5, 0x21, 0x00


	//----- nvinfo : EIATTR_SPARSE_MMA_MASK
	.align		4
.L_307:
        /*0038*/ 	.byte	0x03, 0x50
        /*003a*/ 	.short	0x0000


	//----- nvinfo : EIATTR_MAXREG_COUNT
	.align		4
        /*003c*/ 	.byte	0x03, 0x1b
        /*003e*/ 	.short	0x00ff


	//----- nvinfo : EIATTR_MERCURY_ISA_VERSION
	.align		4
        /*0040*/ 	.byte	0x03, 0x5f
        /*0042*/ 	.short	0x0101


	//----- nvinfo : EIATTR_VRC_CTA_INIT_COUNT
	.align		4
        /*0044*/ 	.byte	0x02, 0x4a
	.zero		1
	.zero		1


	//----- nvinfo : EIATTR_EXIT_INSTR_OFFSETS
	.align		4
        /*0048*/ 	.byte	0x04, 0x1c
        /*004a*/ 	.short	(.L_309 - .L_308)


	//   ....[0]....
.L_308:
        /*004c*/ 	.word	0x00000090


	//   ....[1]....
        /*0050*/ 	.word	0x000002e0


	//----- nvinfo : EIATTR_CBANK_PARAM_SIZE
	.align		4
.L_309:
        /*0054*/ 	.byte	0x03, 0x19
        /*0056*/ 	.short	0x0018


	//----- nvinfo : EIATTR_PARAM_CBANK
	.align		4
        /*0058*/ 	.byte	0x04, 0x0a
        /*005a*/ 	.short	(.L_311 - .L_310)
	.align		4
.L_310:
        /*005c*/ 	.word	index@(.nv.constant0.lux_log_f32_kernel)
        /*0060*/ 	.short	0x0380
        /*0062*/ 	.short	0x0018


	//----- nvinfo : EIATTR_SW_WAR
	.align		4
.L_311:
        /*0064*/ 	.byte	0x04, 0x36
        /*0066*/ 	.short	(.L_313 - .L_312)
.L_312:
        /*0068*/ 	.word	0x00000008
.L_313:


//--------------------- .nv.info.lux_exp_f32_kernel --------------------------
	.section	.nv.info.lux_exp_f32_kernel,"",@"SHT_CUDA_INFO"
	.sectionflags	@""
	.align	4


	//----- nvinfo : EIATTR_CUDA_API_VERSION
	.align		4
        /*0000*/ 	.byte	0x04, 0x37
        /*0002*/ 	.short	(.L_315 - .L_314)
.L_314:
        /*0004*/ 	.word	0x00000082


	//----- nvinfo : EIATTR_KPARAM_INFO
	.align		4
.L_315:
        /*0008*/ 	.byte	0x04, 0x17
        /*000a*/ 	.short	(.L_317 - .L_316)
.L_316:
        /*000c*/ 	.word	0x00000000
        /*0010*/ 	.short	0x0002
        /*0012*/ 	.short	0x0010
        /*0014*/ 	.byte	0x00, 0xf0, 0x21, 0x00


	//----- nvinfo : EIATTR_KPARAM_INFO
	.align		4
.L_317:
        /*0018*/ 	.byte	0x04, 0x17
        /*001a*/ 	.short	(.L_319 - .L_318)
.L_318:
        /*001c*/ 	.word	0x00000000
        /*0020*/ 	.short	0x0001
        /*0022*/ 	.short	0x0008
        /*0024*/ 	.byte	0x00, 0xf5, 0x21, 0x00


	//----- nvinfo : EIATTR_KPARAM_INFO
	.align		4
.L_319:
        /*0028*/ 	.byte	0x04, 0x17
        /*002a*/ 	.short	(.L_321 - .L_320)
.L_320:
        /*002c*/ 	.word	0x00000000
        /*0030*/ 	.short	0x0000
        /*0032*/ 	.short	0x0000
        /*0034*/ 	.byte	0x00, 0xf5, 0x21, 0x00


	//----- nvinfo : EIATTR_SPARSE_MMA_MASK
	.align		4
.L_321:
        /*0038*/ 	.byte	0x03, 0x50
        /*003a*/ 	.short	0x0000


	//----- nvinfo : EIATTR_MAXREG_COUNT
	.align		4
        /*003c*/ 	.byte	0x03, 0x1b
        /*003e*/ 	.short	0x00ff


	//----- nvinfo : EIATTR_MERCURY_ISA_VERSION
	.align		4
        /*0040*/ 	.byte	0x03, 0x5f
        /*0042*/ 	.short	0x0101


	//----- nvinfo : EIATTR_VRC_CTA_INIT_COUNT
	.align		4
        /*0044*/ 	.byte	0x02, 0x4a
	.zero		1
	.zero		1


	//----- nvinfo : EIATTR_EXIT_INSTR_OFFSETS
	.align		4
        /*0048*/ 	.byte	0x04, 0x1c
        /*004a*/ 	.short	(.L_323 - .L_322)


	//   ....[0]....
.L_322:
        /*004c*/ 	.word	0x00000090


	//   ....[1]....
        /*0050*/ 	.word	0x000001e0


	//----- nvinfo : EIATTR_CBANK_PARAM_SIZE
	.align		4
.L_323:
        /*0054*/ 	.byte	0x03, 0x19
        /*0056*/ 	.short	0x0018


	//----- nvinfo : EIATTR_PARAM_CBANK
	.align		4
        /*0058*/ 	.byte	0x04, 0x0a
        /*005a*/ 	.short	(.L_325 - .L_324)
	.align		4
.L_324:
        /*005c*/ 	.word	index@(.nv.constant0.lux_exp_f32_kernel)
        /*0060*/ 	.short	0x0380
        /*0062*/ 	.short	0x0018


	//----- nvinfo : EIATTR_SW_WAR
	.align		4
.L_325:
        /*0064*/ 	.byte	0x04, 0x36
        /*0066*/ 	.short	(.L_327 - .L_326)
.L_326:
        /*0068*/ 	.word	0x00000008
.L_327:


//--------------------- .nv.info.lux_transpose_f32_kernel --------------------------
	.section	.nv.info.lux_transpose_f32_kernel,"",@"SHT_CUDA_INFO"
	.sectionflags	@""
	.align	4


	//----- nvinfo : EIATTR_CUDA_API_VERSION
	.align		4
        /*0000*/ 	.byte	0x04, 0x37
        /*0002*/ 	.short	(.L_329 - .L_328)
.L_328:
        /*0004*/ 	.word	0x00000082


	//----- nvinfo : EIATTR_KPARAM_INFO
	.align		4
.L_329:
        /*0008*/ 	.byte	0x04, 0x17
        /*000a*/ 	.short	(.L_331 - .L_330)
.L_330:
        /*000c*/ 	.word	0x00000000
        /*0010*/ 	.short	0x0003
        /*0012*/ 	.short	0x0014
        /*0014*/ 	.byte	0x00, 0xf0, 0x11, 0x00


	//----- nvinfo : EIATTR_KPARAM_INFO
	.align		4
.L_331:
        /*0018*/ 	.byte	0x04, 0x17
        /*001a*/ 	.short	(.L_333 - .L_332)
.L_332:
        /*001c*/ 	.word	0x00000000
        /*0020*/ 	.short	0x0002
        /*0022*/ 	.short	0x0010
        /*0024*/ 	.byte	0x00, 0xf0, 0x11, 0x00


	//----- nvinfo : EIATTR_KPARAM_INFO
	.align		4
.L_333:
        /*0028*/ 	.byte	0x04, 0x17
        /*002a*/ 	.short	(.L_335 - .L_334)
.L_334:
        /*002c*/ 	.word	0x00000000
        /*0030*/ 	.short	0x0001
        /*0032*/ 	.short	0x0008
        /*0034*/ 	.byte	0x00, 0xf5, 0x21, 0x00


	//----- nvinfo : EIATTR_KPARAM_INFO
	.align		4
.L_335:
        /*0038*/ 	.byte	0x04, 0x17
        /*003a*/ 	.short	(.L_337 - .L_336)
.L_336:
        /*003c*/ 	.word	0x00000000
        /*0040*/ 	.short	0x0000
        /*0042*/ 	.short	0x0000
        /*0044*/ 	.byte	0x00, 0xf5, 0x21, 0x00


	//----- nvinfo : EIATTR_SPARSE_MMA_MASK
	.align		4
.L_337:
        /*0048*/ 	.byte	0x03, 0x50
        /*004a*/ 	.short	0x0000


	//----- nvinfo : EIATTR_MAXREG_COUNT
	.align		4
        /*004c*/ 	.byte	0x03, 0x1b
        /*004e*/ 	.short	0x00ff


	//----- nvinfo : EIATTR_NUM_BARRIERS
	.align		4
        /*0050*/ 	.byte	0x02, 0x4c
        /*0052*/ 	.byte	0x01
	.zero		1


	//----- nvinfo : EIATTR_MERCURY_ISA_VERSION
	.align		4
        /*0054*/ 	.byte	0x03, 0x5f
        /*0056*/ 	.short	0x0101


	//----- nvinfo : EIATTR_VRC_CTA_INIT_COUNT
	.align		4
        /*0058*/ 	.byte	0x02, 0x4a
	.zero		1
	.zero		1


	//----- nvinfo : EIATTR_EXIT_INSTR_OFFSETS
	.align		4
        /*005c*/ 	.byte	0x04, 0x1c
        /*005e*/ 	.short	(.L_339 - .L_338)


	//   ....[0]....
.L_338:
        /*0060*/ 	.word	0x000001a0


	//   ....[1]....
        /*0064*/ 	.word	0x00000250


	//----- nvinfo : EIATTR_CBANK_PARAM_SIZE
	.align		4
.L_339:
        /*0068*/ 	.byte	0x03, 0x19
        /*006a*/ 	.short	0x0018


	//----- nvinfo : EIATTR_PARAM_CBANK
	.align		4
        /*006c*/ 	.byte	0x04, 0x0a
        /*006e*/ 	.short	(.L_341 - .L_340)
	.align		4
.L_340:
        /*0070*/ 	.word	index@(.nv.constant0.lux_transpose_f32_kernel)
        /*0074*/ 	.short	0x0380
        /*0076*/ 	.short	0x0018


	//----- nvinfo : EIATTR_SW_WAR
	.align		4
.L_341:
        /*0078*/ 	.byte	0x04, 0x36
        /*007a*/ 	.short	(.L_343 - .L_342)
.L_342:
        /*007c*/ 	.word	0x00000008
.L_343:


//--------------------- .nv.info.lux_matmul_tiled_f32_kernel --------------------------
	.section	.nv.info.lux_matmul_tiled_f32_kernel,"",@"SHT_CUDA_INFO"
	.sectionflags	@""
	.align	4


	//----- nvinfo : EIATTR_CUDA_API_VERSION
	.align		4
        /*0000*/ 	.byte	0x04, 0x37
        /*0002*/ 	.short	(.L_345 - .L_344)
.L_344:
        /*0004*/ 	.word	0x00000082


	//----- nvinfo : EIATTR_KPARAM_INFO
	.align		4
.L_345:
        /*0008*/ 	.byte	0x04, 0x17
        /*000a*/ 	.short	(.L_347 - .L_346)
.L_346:
        /*000c*/ 	.word	0x00000000
        /*0010*/ 	.short	0x0005
        /*0012*/ 	.short	0x0020
        /*0014*/ 	.byte	0x00, 0xf0, 0x11, 0x00


	//----- nvinfo : EIATTR_KPARAM_INFO
	.align		4
.L_347:
        /*0018*/ 	.byte	0x04, 0x17
        /*001a*/ 	.short	(.L_349 - .L_348)
.L_348:
        /*001c*/ 	.word	0x00000000
        /*0020*/ 	.short	0x0004
        /*0022*/ 	.short	0x001c
        /*0024*/ 	.byte	0x00, 0xf0, 0x11, 0x00


	//----- nvinfo : EIATTR_KPARAM_INFO
	.align		4
.L_349:
        /*0028*/ 	.byte	0x04, 0x17
        /*002a*/ 	.short	(.L_351 - .L_350)
.L_350:
        /*002c*/ 	.word	0x00000000
        /*0030*/ 	.short	0x0003
        /*0032*/ 	.short	0x0018
        /*0034*/ 	.byte	0x00, 0xf0, 0x11, 0x00


	//----- nvinfo : EIATTR_KPARAM_INFO
	.align		4
.L_351:
        /*0038*/ 	.byte	0x04, 0x17
        /*003a*/ 	.short	(.L_353 - .L_352)
.L_352:
        /*003c*/ 	.word	0x00000000
        /*0040*/ 	.short	0x0002
        /*0042*/ 	.short	0x0010
        /*0044*/ 	.byte	0x00, 0xf5, 0x21, 0x00


	//----- nvinfo : EIATTR_KPARAM_INFO
	.align		4
.L_353:
        /*0048*/ 	.byte	0x04, 0x17
        /*004a*/ 	.short	(.L_355 - .L_354)
.L_354:
        /*004c*/ 	.word	0x00000000
        /*0050*/ 	.short	0x0001
        /*0052*/ 	.short	0x0008
        /*0054*/ 	.byte	0x00, 0xf5, 0x21, 0x00


	//----- nvinfo : EIATTR_KPARAM_INFO
	.align		4
.L_355:
        /*0058*/ 	.byte	0x04, 0x17
        /*005a*/ 	.short	(.L_357 - .L_356)
.L_356:
        /*005c*/ 	.word	0x00000000
        /*0060*/ 	.short	0x0000
        /*0062*/ 	.short	0x0000
        /*0064*/ 	.byte	0x00, 0xf5, 0x21, 0x00


	//----- nvinfo : EIATTR_SPARSE_MMA_MASK
	.align		4
.L_357:
        /*0068*/ 	.byte	0x03, 0x50
        /*006a*/ 	.short	0x0000


	//----- nvinfo : EIATTR_MAXREG_COUNT
	.align		4
        /*006c*/ 	.byte	0x03, 0x1b
        /*006e*/ 	.short	0x00ff


	//----- nvinfo : EIATTR_NUM_BARRIERS
	.align		4
        /*0070*/ 	.byte	0x02, 0x4c
        /*0072*/ 	.byte	0x01
	.zero		1


	//----- nvinfo : EIATTR_MERCURY_ISA_VERSION
	.align		4
        /*0074*/ 	.byte	0x03, 0x5f
        /*0076*/ 	.short	0x0101


	//----- nvinfo : EIATTR_VRC_CTA_INIT_COUNT
	.align		4
        /*0078*/ 	.byte	0x02, 0x4a
	.zero		1
	.zero		1


	//----- nvinfo : EIATTR_EXIT_INSTR_OFFSETS
	.align		4
        /*007c*/ 	.byte	0x04, 0x1c
        /*007e*/ 	.short	(.L_359 - .L_358)


	//   ....[0]....
.L_358:
        /*0080*/ 	.word	0x000005e0


	//   ....[1]....
        /*0084*/ 	.word	0x00000630


	//----- nvinfo : EIATTR_CBANK_PARAM_SIZE
	.align		4
.L_359:
        /*0088*/ 	.byte	0x03, 0x19
        /*008a*/ 	.short	0x0024


	//----- nvinfo : EIATTR_PARAM_CBANK
	.align		4
        /*008c*/ 	.byte	0x04, 0x0a
        /*008e*/ 	.short	(.L_361 - .L_360)
	.align		4
.L_360:
        /*0090*/ 	.word	index@(.nv.constant0.lux_matmul_tiled_f32_kernel)
        /*0094*/ 	.short	0x0380
        /*0096*/ 	.short	0x0024


	//----- nvinfo : EIATTR_SW_WAR
	.align		4
.L_361:
        /*0098*/ 	.byte	0x04, 0x36
        /*009a*/ 	.short	(.L_363 - .L_362)
.L_362:
        /*009c*/ 	.word	0x00000008
.L_363:


//--------------------- .nv.info.lux_mul_f32_vec4_kernel --------------------------
	.section	.nv.info.lux_mul_f32_vec4_kernel,"",@"SHT_CUDA_INFO"
	.sectionflags	@""
	.align	4


	//----- nvinfo : EIATTR_CUDA_API_VERSION
	.align		4
        /*0000*/ 	.byte	0x04, 0x37
        /*0002*/ 	.short	(.L_365 - .L_364)
.L_364:
        /*0004*/ 	.word	0x00000082


	//----- nvinfo : EIATTR_KPARAM_INFO
	.align		4
.L_365:
        /*0008*/ 	.byte	0x04, 0x17
        /*000a*/ 	.short	(.L_367 - .L_366)
.L_366:
        /*000c*/ 	.word	0x00000000
        /*0010*/ 	.short	0x0003
        /*0012*/ 	.short	0x0018
        /*0014*/ 	.byte	0x00, 0xf0, 0x21, 0x00


	//----- nvinfo : EIATTR_KPARAM_INFO
	.align		4
.L_367:
        /*0018*/ 	.byte	0x04, 0x17
        /*001a*/ 	.short	(.L_369 - .L_368)
.L_368:
        /*001c*/ 	.word	0x00000000
        /*0020*/ 	.short	0x0002
        /*0022*/ 	.short	0x0010
        /*0024*/ 	.byte	0x00, 0xf5, 0x21, 0x00


	//----- nvinfo : EIATTR_KPARAM_INFO
	.align		4
.L_369:
        /*0028*/ 	.byte	0x04, 0x17
        /*002a*/ 	.short	(.L_371 - .L_370)
.L_370:
        /*002c*/ 	.word	0x00000000
        /*0030*/ 	.short	0x0001
        /*0032*/ 	.short	0x0008
        /*0034*/ 	.byte	0x00, 0xf5, 0x21, 0x00


	//----- nvinfo : EIATTR_KPARAM_INFO
	.align		4
.L_371:
        /*0038*/ 	.byte	0x04, 0x17
        /*003a*/ 	.short	(.L_373 - .L_372)
.L_372:
        /*003c*/ 	.word	0x00000000
        /*0040*/ 	.short	0x0000
        /*0042*/ 	.short	0x0000
        /*0044*/ 	.byte	0x00, 0xf5, 0x21, 0x00


	//----- nvinfo : EIATTR_SPARSE_MMA_MASK
	.align		4
.L_373:
        /*0048*/ 	.byte	0x03, 0x50
        /*004a*/ 	.short	0x0000


	//----- nvinfo : EIATTR_MAXREG_COUNT
	.align		4
        /*004c*/ 	.byte	0x03, 0x1b
        /*004e*/ 	.short	0x00ff


	//----- nvinfo : EIATTR_MERCURY_ISA_VERSION
	.align		4
        /*0050*/ 	.byte	0x03, 0x5f
        /*0052*/ 	.short	0x0101


	//----- nvinfo : EIATTR_VRC_CTA_INIT_COUNT
	.align		4
        /*0054*/ 	.byte	0x02, 0x4a
	.zero		1
	.zero		1


	//----- nvinfo : EIATTR_EXIT_INSTR_OFFSETS
	.align		4
        /*0058*/ 	.byte	0x04, 0x1c
        /*005a*/ 	.short	(.L_375 - .L_374)


	//   ....[0]....
.L_374:
        /*005c*/ 	.word	0x00000090


	//   ....[1]....
        /*0060*/ 	.word	0x000001c0


	//----- nvinfo : EIATTR_CBANK_PARAM_SIZE
	.align		4
.L_375:
        /*0064*/ 	.byte	0x03, 0x19
        /*0066*/ 	.short	0x0020


	//----- nvinfo : EIATTR_PARAM_CBANK
	.align		4
        /*0068*/ 	.byte	0x04, 0x0a
        /*006a*/ 	.short	(.L_377 - .L_376)
	.align		4
.L_376:
        /*006c*/ 	.word	index@(.nv.constant0.lux_mul_f32_vec4_kernel)
        /*0070*/ 	.short	0x0380
        /*0072*/ 	.short	0x0020


	//----- nvinfo : EIATTR_SW_WAR
	.align		4
.L_377:
        /*0074*/ 	.byte	0x04, 0x36
        /*0076*/ 	.short	(.L_379 - .L_378)
.L_378:
        /*0078*/ 	.word	0x00000008
.L_379:


//--------------------- .nv.info.lux_add_f32_vec4_kernel --------------------------
	.section	.nv.info.lux_add_f32_vec4_kernel,"",@"SHT_CUDA_INFO"
	.sectionflags	@""
	.align	4


	//----- nvinfo : EIATTR_CUDA_API_VERSION
	.align		4
        /*0000*/ 	.byte	0x04, 0x37
        /*0002*/ 	.short	(.L_381 - .L_380)
.L_380:
        /*0004*/ 	.word	0x00000082


	//----- nvinfo : EIATTR_KPARAM_INFO
	.align		4
.L_381:
        /*0008*/ 	.byte	0x04, 0x17
        /*000a*/ 	.short	(.L_383 - .L_382)
.L_382:
        /*000c*/ 	.word	0x00000000
        /*0010*/ 	.short	0x0003
        /*0012*/ 	.short	0x0018
        /*0014*/ 	.byte	0x00, 0xf0, 0x21, 0x00


	//----- nvinfo : EIATTR_KPARAM_INFO
	.align		4
.L_383:
        /*0018*/ 	.byte	0x04, 0x17
        /*001a*/ 	.short	(.L_385 - .L_384)
.L_384:
        /*001c*/ 	.word	0x00000000
        /*0020*/ 	.short	0x0002
        /*0022*/ 	.short	0x0010
        /*0024*/ 	.byte	0x00, 0xf5, 0x21, 0x00


	//----- nvinfo : EIATTR_KPARAM_INFO
	.align		4
.L_385:
        /*0028*/ 	.byte	0x04, 0x17
        /*002a*/ 	.short	(.L_387 - .L_386)
.L_386:
        /*002c*/ 	.word	0x00000000
        /*0030*/ 	.short	0x0001
        /*0032*/ 	.short	0x0008
        /*0034*/ 	.byte	0x00, 0xf5, 0x21, 0x00


	//----- nvinfo : EIATTR_KPARAM_INFO
	.align		4
.L_387:
        /*0038*/ 	.byte	0x04, 0x17
        /*003a*/ 	.short	(.L_389 - .L_388)
.L_388:
        /*003c*/ 	.word	0x00000000
        /*0040*/ 	.short	0x0000
        /*0042*/ 	.short	0x0000
        /*0044*/ 	.byte	0x00, 0xf5, 0x21, 0x00


	//----- nvinfo : EIATTR_SPARSE_MMA_MASK
	.align		4
.L_389:
        /*0048*/ 	.byte	0x03, 0x50
        /*004a*/ 	.short	0x0000


	//----- nvinfo : EIATTR_MAXREG_COUNT
	.align		4
        /*004c*/ 	.byte	0x03, 0x1b
        /*004e*/ 	.short	0x00ff


	//----- nvinfo : EIATTR_MERCURY_ISA_VERSION
	.align		4
        /*0050*/ 	.byte	0x03, 0x5f
        /*0052*/ 	.short	0x0101


	//----- nvinfo : EIATTR_VRC_CTA_INIT_COUNT
	.align		4
        /*0054*/ 	.byte	0x02, 0x4a
	.zero		1
	.zero		1


	//----- nvinfo : EIATTR_EXIT_INSTR_OFFSETS
	.align		4
        /*0058*/ 	.byte	0x04, 0x1c
        /*005a*/ 	.short	(.L_391 - .L_390)


	//   ....[0]....
.L_390:
        /*005c*/ 	.word	0x00000090


	//   ....[1]....
        /*0060*/ 	.word	0x000001c0


	//----- nvinfo : EIATTR_CBANK_PARAM_SIZE
	.align		4
.L_391:
        /*0064*/ 	.byte	0x03, 0x19
        /*0066*/ 	.short	0x0020


	//----- nvinfo : EIATTR_PARAM_CBANK
	.align		4
        /*0068*/ 	.byte	0x04, 0x0a
        /*006a*/ 	.short	(.L_393 - .L_392)
	.align		4
.L_392:
        /*006c*/ 	.word	index@(.nv.constant0.lux_add_f32_vec4_kernel)
        /*0070*/ 	.short	0x0380
        /*0072*/ 	.short	0x0020


	//----- nvinfo : EIATTR_SW_WAR
	.align		4
.L_393:
        /*0074*/ 	.byte	0x04, 0x36
        /*0076*/ 	.short	(.L_395 - .L_394)
.L_394:
        /*0078*/ 	.word	0x00000008
.L_395:


//--------------------- .nv.info.lux_div_f32_kernel --------------------------
	.section	.nv.info.lux_div_f32_kernel,"",@"SHT_CUDA_INFO"
	.sectionflags	@""
	.align	4


	//----- nvinfo : EIATTR_CUDA_API_VERSION
	.align		4
        /*0000*/ 	.byte	0x04, 0x37
        /*0002*/ 	.short	(.L_397 - .L_396)
.L_396:
        /*0004*/ 	.word	0x00000082


	//----- nvinfo : EIATTR_KPARAM_INFO
	.align		4
.L_397:
        /*0008*/ 	.byte	0x04, 0x17
        /*000a*/ 	.short	(.L_399 - .L_398)
.L_398:
        /*000c*/ 	.word	0x00000000
        /*0010*/ 	.short	0x0003
        /*0012*/ 	.short	0x0018
        /*0014*/ 	.byte	0x00, 0xf0, 0x21, 0x00


	//----- nvinfo : EIATTR_KPARAM_INFO
	.align		4
.L_399:
        /*0018*/ 	.byte	0x04, 0x17
        /*001a*/ 	.short	(.L_401 - .L_400)
.L_400:
        /*001c*/ 	.word	0x00000000
        /*0020*/ 	.short	0x0002
        /*0022*/ 	.short	0x0010
        /*0024*/ 	.byte	0x00, 0xf5, 0x21, 0x00


	//----- nvinfo : EIATTR_KPARAM_INFO
	.align		4
.L_401:
        /*0028*/ 	.byte	0x04, 0x17
        /*002a*/ 	.short	(.L_403 - .L_402)
.L_402:
        /*002c*/ 	.word	0x00000000
        /*0030*/ 	.short	0x0001
        /*0032*/ 	.short	0x0008
        /*0034*/ 	.byte	0x00, 0xf5, 0x21, 0x00


	//----- nvinfo : EIATTR_KPARAM_INFO
	.align		4
.L_403:
        /*0038*/ 	.byte	0x04, 0x17
        /*003a*/ 	.short	(.L_405 - .L_404)
.L_404:
        /*003c*/ 	.word	0x00000000
        /*0040*/ 	.short	0x0000
        /*0042*/ 	.short	0x0000
        /*0044*/ 	.byte	0x00, 0xf5, 0x21, 0x00


	//----- nvinfo : EIATTR_SPARSE_MMA_MASK
	.align		4
.L_405:
        /*0048*/ 	.byte	0x03, 0x50
        /*004a*/ 	.short	0x0000


	//----- nvinfo : EIATTR_MAXREG_COUNT
	.align		4
        /*004c*/ 	.byte	0x03, 0x1b
        /*004e*/ 	.short	0x00ff


	//----- nvinfo : EIATTR_MERCURY_ISA_VERSION
	.align		4
        /*0050*/ 	.byte	0x03, 0x5f
        /*0052*/ 	.short	0x0101


	//----- nvinfo : EIATTR_VRC_CTA_INIT_COUNT
	.align		4
        /*0054*/ 	.byte	0x02, 0x4a
	.zero		1
	.zero		1


	//----- nvinfo : EIATTR_EXIT_INSTR_OFFSETS
	.align		4
        /*0058*/ 	.byte	0x04, 0x1c
        /*005a*/ 	.short	(.L_407 - .L_406)


	//   ....[0]....
.L_406:
        /*005c*/ 	.word	0x00000090


	//   ....[1]....
        /*0060*/ 	.word	0x00000260


	//----- nvinfo : EIATTR_CRS_STACK_SIZE
	.align		4
.L_407:
        /*0064*/ 	.byte	0x04, 0x1e
        /*0066*/ 	.short	(.L_409 - .L_408)
.L_408:
        /*0068*/ 	.word	0x00000000


	//----- nvinfo : EIATTR_CBANK_PARAM_SIZE
	.align		4
.L_409:
        /*006c*/ 	.byte	0x03, 0x19
        /*006e*/ 	.short	0x0020


	//----- nvinfo : EIATTR_PARAM_CBANK
	.align		4
        /*0070*/ 	.byte	0x04, 0x0a
        /*0072*/ 	.short	(.L_411 - .L_410)
	.align		4
.L_410:
        /*0074*/ 	.word	index@(.nv.constant0.lux_div_f32_kernel)
        /*0078*/ 	.short	0x0380
        /*007a*/ 	.short	0x0020


	//----- nvinfo : EIATTR_SW_WAR
	.align		4
.L_411:
        /*007c*/ 	.byte	0x04, 0x36
        /*007e*/ 	.short	(.L_413 - .L_412)
.L_412:
        /*0080*/ 	.word	0x00000008
.L_413:


//--------------------- .nv.info.lux_mul_f32_kernel --------------------------
	.section	.nv.info.lux_mul_f32_kernel,"",@"SHT_CUDA_INFO"
	.sectionflags	@""
	.align	4


	//----- nvinfo : EIATTR_CUDA_API_VERSION
	.align		4
        /*0000*/ 	.byte	0x04, 0x37
        /*0002*/ 	.short	(.L_415 - .L_414)
.L_414:
        /*0004*/ 	.word	0x00000082


	//----- nvinfo : EIATTR_KPARAM_INFO
	.align		4
.L_415:
        /*0008*/ 	.byte	0x04, 0x17
        /*000a*/ 	.short	(.L_417 - .L_416)
.L_416:
        /*000c*/ 	.word	0x00000000
        /*0010*/ 	.short	0x0003
        /*0012*/ 	.short	0x0018
        /*0014*/ 	.byte	0x00, 0xf0, 0x21, 0x00


	//----- nvinfo : EIATTR_KPARAM_INFO
	.align		4
.L_417:
        /*0018*/ 	.byte	0x04, 0x17
        /*001a*/ 	.short	(.L_419 - .L_418)
.L_418:
        /*001c*/ 	.word	0x00000000
        /*0020*/ 	.short	0x0002
        /*0022*/ 	.short	0x0010
        /*0024*/ 	.byte	0x00, 0xf5, 0x21, 0x00


	//----- nvinfo : EIATTR_KPARAM_INFO
	.align		4
.L_419:
        /*0028*/ 	.byte	0x04, 0x17
        /*002a*/ 	.short	(.L_421 - .L_420)
.L_420:
        /*002c*/ 	.word	0x00000000
        /*0030*/ 	.short	0x0001
        /*0032*/ 	.short	0x0008
        /*0034*/ 	.byte	0x00, 0xf5, 0x21, 0x00


	//----- nvinfo : EIATTR_KPARAM_INFO
	.align		4
.L_421:
        /*0038*/ 	.byte	0x04, 0x17
        /*003a*/ 	.short	(.L_423 - .L_422)
.L_422:
        /*003c*/ 	.word	0x00000000
        /*0040*/ 	.short	0x0000
        /*0042*/ 	.short	0x0000
        /*0044*/ 	.byte	0x00, 0xf5, 0x21, 0x00


	//----- nvinfo : EIATTR_SPARSE_MMA_MASK
	.align		4
.L_423:
        /*0048*/ 	.byte	0x03, 0x50
        /*004a*/ 	.short	0x0000


	//----- nvinfo : EIATTR_MAXREG_COUNT
	.align		4
        /*004c*/ 	.byte	0x03, 0x1b
        /*004e*/ 	.short	0x00ff


	//----- nvinfo : EIATTR_MERCURY_ISA_VERSION
	.align		4
        /*0050*/ 	.byte	0x03, 0x5f
        /*0052*/ 	.short	0x0101


	//----- nvinfo : EIATTR_VRC_CTA_INIT_COUNT
	.align		4
        /*0054*/ 	.byte	0x02, 0x4a
	.zero		1
	.zero		1


	//----- nvinfo : EIATTR_EXIT_INSTR_OFFSETS
	.align		4
        /*0058*/ 	.byte	0x04, 0x1c
        /*005a*/ 	.short	(.L_425 - .L_424)


	//   ....[0]....
.L_424:
        /*005c*/ 	.word	0x00000090


	//   ....[1]....
        /*0060*/ 	.word	0x00000190


	//----- nvinfo : EIATTR_CBANK_PARAM_SIZE
	.align		4
.L_425:
        /*0064*/ 	.byte	0x03, 0x19
        /*0066*/ 	.short	0x0020


	//----- nvinfo : EIATTR_PARAM_CBANK
	.align		4
        /*0068*/ 	.byte	0x04, 0x0a
        /*006a*/ 	.short	(.L_427 - .L_426)
	.align		4
.L_426:
        /*006c*/ 	.word	index@(.nv.constant0.lux_mul_f32_kernel)
        /*0070*/ 	.short	0x0380
        /*0072*/ 	.short	0x0020


	//----- nvinfo : EIATTR_SW_WAR
	.align		4
.L_427:
        /*0074*/ 	.byte	0x04, 0x36
        /*0076*/ 	.short	(.L_429 - .L_428)
.L_428:
        /*0078*/ 	.word	0x00000008
.L_429:


//--------------------- .nv.info.lux_sub_f32_kernel --------------------------
	.section	.nv.info.lux_sub_f32_kernel,"",@"SHT_CUDA_INFO"
	.sectionflags	@""
	.align	4


	//----- nvinfo : EIATTR_CUDA_API_VERSION
	.align		4
        /*0000*/ 	.byte	0x04, 0x37
        /*0002*/ 	.short	(.L_431 - .L_430)
.L_430:
        /*0004*/ 	.word	0x00000082


	//----- nvinfo : EIATTR_KPARAM_INFO
	.align		4
.L_431:
        /*0008*/ 	.byte	0x04, 0x17
        /*000a*/ 	.short	(.L_433 - .L_432)
.L_432:
        /*000c*/ 	.word	0x00000000
        /*0010*/ 	.short	0x0003
        /*0012*/ 	.short	0x0018
        /*0014*/ 	.byte	0x00, 0xf0, 0x21, 0x00


	//----- nvinfo : EIATTR_KPARAM_INFO
	.align		4
.L_433:
        /*0018*/ 	.byte	0x04, 0x17
        /*001a*/ 	.short	(.L_435 - .L_434)
.L_434:
        /*001c*/ 	.word	0x00000000
        /*0020*/ 	.short	0x0002
        /*0022*/ 	.short	0x0010
        /*0024*/ 	.byte	0x00, 0xf5, 0x21, 0x00


	//----- nvinfo : EIATTR_KPARAM_INFO
	.align		4
.L_435:
        /*0028*/ 	.byte	0x04, 0x17
        /*002a*/ 	.short	(.L_437 - .L_436)
.L_436:
        /*002c*/ 	.word	0x00000000
        /*0030*/ 	.short	0x0001
        /*0032*/ 	.short	0x0008
        /*0034*/ 	.byte	0x00, 0xf5, 0x21, 0x00


	//----- nvinfo : EIATTR_KPARAM_INFO
	.align		4
.L_437:
        /*0038*/ 	.byte	0x04, 0x17
        /*003a*/ 	.short	(.L_439 - .L_438)
.L_438:
        /*003c*/ 	.word	0x00000000
        /*0040*/ 	.short	0x0000
        /*0042*/ 	.short	0x0000
        /*0044*/ 	.byte	0x00, 0xf5, 0x21, 0x00


	//----- nvinfo : EIATTR_SPARSE_MMA_MASK
	.align		4
.L_439:
        /*0048*/ 	.byte	0x03, 0x50
        /*004a*/ 	.short	0x0000


	//----- nvinfo : EIATTR_MAXREG_COUNT
	.align		4
        /*004c*/ 	.byte	0x03, 0x1b
        /*004e*/ 	.short	0x00ff


	//----- nvinfo : EIATTR_MERCURY_ISA_VERSION
	.align		4
        /*0050*/ 	.byte	0x03, 0x5f
        /*0052*/ 	.short	0x0101


	//----- nvinfo : EIATTR_VRC_CTA_INIT_COUNT
	.align		4
        /*0054*/ 	.byte	0x02, 0x4a
	.zero		1
	.zero		1


	//----- nvinfo : EIATTR_EXIT_INSTR_OFFSETS
	.align		4
        /*0058*/ 	.byte	0x04, 0x1c
        /*005a*/ 	.short	(.L_441 - .L_440)


	//   ....[0]....
.L_440:
        /*005c*/ 	.word	0x00000090


	//   ....[1]....
        /*0060*/ 	.word	0x00000190


	//----- nvinfo : EIATTR_CBANK_PARAM_SIZE
	.align		4
.L_441:
        /*0064*/ 	.byte	0x03, 0x19
        /*0066*/ 	.short	0x0020


	//----- nvinfo : EIATTR_PARAM_CBANK
	.align		4
        /*0068*/ 	.byte	0x04, 0x0a
        /*006a*/ 	.short	(.L_443 - .L_442)
	.align		4
.L_442:
        /*006c*/ 	.word	index@(.nv.constant0.lux_sub_f32_kernel)
        /*0070*/ 	.short	0x0380
        /*0072*/ 	.short	0x0020


	//----- nvinfo : EIATTR_SW_WAR
	.align		4
.L_443:
        /*0074*/ 	.byte	0x04, 0x36
        /*0076*/ 	.short	(.L_445 - .L_444)
.L_444:
        /*0078*/ 	.word	0x00000008
.L_445:


//--------------------- .nv.info.lux_add_f32_kernel --------------------------
	.section	.nv.info.lux_add_f32_kernel,"",@"SHT_CUDA_INFO"
	.sectionflags	@""
	.align	4


	//----- nvinfo : EIATTR_CUDA_API_VERSION
	.align		4
        /*0000*/ 	.byte	0x04, 0x37
        /*0002*/ 	.short	(.L_447 - .L_446)
.L_446:
        /*0004*/ 	.word	0x00000082


	//----- nvinfo : EIATTR_KPARAM_INFO
	.align		4
.L_447:
        /*0008*/ 	.byte	0x04, 0x17
        /*000a*/ 	.short	(.L_449 - .L_448)
.L_448:
        /*000c*/ 	.word	0x00000000
        /*0010*/ 	.short	0x0003
        /*0012*/ 	.short	0x0018
        /*0014*/ 	.byte	0x00, 0xf0, 0x21, 0x00


	//----- nvinfo : EIATTR_KPARAM_INFO
	.align		4
.L_449:
        /*0018*/ 	.byte	0x04, 0x17
        /*001a*/ 	.short	(.L_451 - .L_450)
.L_450:
        /*001c*/ 	.word	0x00000000
        /*0020*/ 	.short	0x0002
        /*0022*/ 	.short	0x0010
        /*0024*/ 	.byte	0x00, 0xf5, 0x21, 0x00


	//----- nvinfo : EIATTR_KPARAM_INFO
	.align		4
.L_451:
        /*0028*/ 	.byte	0x04, 0x17
        /*002a*/ 	.short	(.L_453 - .L_452)
.L_452:
        /*002c*/ 	.word	0x00000000
        /*0030*/ 	.short	0x0001
        /*0032*/ 	.short	0x0008
        /*0034*/ 	.byte	0x00, 0xf5, 0x21, 0x00


	//----- nvinfo : EIATTR_KPARAM_INFO
	.align		4
.L_453:
        /*0038*/ 	.byte	0x04, 0x17
        /*003a*/ 	.short	(.L_455 - .L_454)
.L_454:
        /*003c*/ 	.word	0x00000000
        /*0040*/ 	.short	0x0000
        /*0042*/ 	.short	0x0000
        /*0044*/ 	.byte	0x00, 0xf5, 0x21, 0x00


	//----- nvinfo : EIATTR_SPARSE_MMA_MASK
	.align		4
.L_455:
        /*0048*/ 	.byte	0x03, 0x50
        /*004a*/ 	.short	0x0000


	//----- nvinfo : EIATTR_MAXREG_COUNT
	.align		4
        /*004c*/ 	.byte	0x03, 0x1b
        /*004e*/ 	.short	0x00ff


	//----- nvinfo : EIATTR_MERCURY_ISA_VERSION
	.align		4
        /*0050*/ 	.byte	0x03, 0x5f
        /*0052*/ 	.short	0x0101


	//----- nvinfo : EIATTR_VRC_CTA_INIT_COUNT
	.align		4
        /*0054*/ 	.byte	0x02, 0x4a
	.zero		1
	.zero		1


	//----- nvinfo : EIATTR_EXIT_INSTR_OFFSETS
	.align		4
        /*0058*/ 	.byte	0x04, 0x1c
        /*005a*/ 	.short	(.L_457 - .L_456)


	//   ....[0]....
.L_456:
        /*005c*/ 	.word	0x00000090


	//   ....[1]....
        /*0060*/ 	.word	0x00000190


	//----- nvinfo : EIATTR_CBANK_PARAM_SIZE
	.align		4
.L_457:
        /*0064*/ 	.byte	0x03, 0x19
        /*0066*/ 	.short	0x0020


	//----- nvinfo : EIATTR_PARAM_CBANK
	.align		4
        /*0068*/ 	.byte	0x04, 0x0a
        /*006a*/ 	.short	(.L_459 - .L_458)
	.align		4
.L_458:
        /*006c*/ 	.word	index@(.nv.constant0.lux_add_f32_kernel)
        /*0070*/ 	.short	0x0380
        /*0072*/ 	.short	0x0020


	//----- nvinfo : EIATTR_SW_WAR
	.align		4
.L_459:
        /*0074*/ 	.byte	0x04, 0x36
        /*0076*/ 	.short	(.L_461 - .L_460)
.L_460:
        /*0078*/ 	.word	0x00000008
.L_461:


//--------------------- .nv.callgraph             --------------------------
	.section	.nv.callgraph,"",@"SHT_CUDA_CALLGRAPH"
	.align	4
	.sectionentsize	8
	.align		4
        /*0000*/ 	.word	0x00000000
	.align		4
        /*0004*/ 	.word	0xffffffff
	.align		4
        /*0008*/ 	.word	0x00000000
	.align		4
        /*000c*/ 	.word	0xfffffffe
	.align		4
        /*0010*/ 	.word	0x00000000
	.align		4
        /*0014*/ 	.word	0xfffffffd
	.align		4
        /*0018*/ 	.word	0x00000000
	.align		4
        /*001c*/ 	.word	0xfffffffc


//--------------------- .text.lux_rms_norm_f32_kernel --------------------------
	.section	.text.lux_rms_norm_f32_kernel,"ax",@progbits
	.align	128
        .global         lux_rms_norm_f32_kernel
        .type           lux_rms_norm_f32_kernel,@function
        .size           lux_rms_norm_f32_kernel,(.L_x_109 - lux_rms_norm_f32_kernel)
        .other          lux_rms_norm_f32_kernel,@"STO_CUDA_ENTRY STV_DEFAULT"
lux_rms_norm_f32_kernel:
.text.lux_rms_norm_f32_kernel:
[----:B------:R-:W-:Y:S08]  /*0000*/  LDC R1, c[0x0][0x37c] ;  /* 0x0000df00ff017b82 */ /* 0x000ff00000000800 */
[----:B------:R-:W0:Y:S08]  /*0010*/  S2UR UR4, SR_CTAID.X ;  /* 0x00000000000479c3 */ /* 0x000e300000002500 */
[----:B------:R-:W0:Y:S02]  /*0020*/  LDC R0, c[0x0][0x398] ;  /* 0x0000e600ff007b82 */ /* 0x000e240000000800 */
[----:B0-----:R-:W-:-:S13]  /*0030*/  ISETP.LE.U32.AND P0, PT, R0, UR4, PT ;  /* 0x0000000400007c0c */ /* 0x001fda000bf03070 */
[----:B------:R-:W-:Y:S05]  /*0040*/  @P0 EXIT ;  /* 0x000000000000094d */ /* 0x000fea0003800000 */
[----:B------:R-:W0:Y:S01]  /*0050*/  S2R R7, SR_TID.X ;  /* 0x0000000000077919 */ /* 0x000e220000002100 */
[----:B------:R-:W1:Y:S01]  /*0060*/  LDC R6, c[0x0][0x39c] ;  /* 0x0000e700ff067b82 */ /* 0x000e620000000800 */
[----:B------:R-:W2:Y:S01]  /*0070*/  LDCU.64 UR6, c[0x0][0x358] ;  /* 0x00006b00ff0677ac */ /* 0x000ea20008000a00 */
[----:B------:R-:W-:Y:S01]  /*0080*/  BSSY.RECONVERGENT B0, `(.L_x_0) ;  /* 0x0000010000007945 */ /* 0x000fe20003800200 */
[----:B------:R-:W-:-:S05]  /*0090*/  IMAD.MOV.U32 R0, RZ, RZ, RZ ;  /* 0x000000ffff007224 */ /* 0x000fca00078e00ff */
[----:B------:R-:W3:Y:S01]  /*00a0*/  LDC.64 R4, c[0x0][0x388] ;  /* 0x0000e200ff047b82 */ /* 0x000ee20000000a00 */
[----:B-1----:R-:W-:Y:S01]  /*00b0*/  IMAD R2, R6, UR4, RZ ;  /* 0x0000000406027c24 */ /* 0x002fe2000f8e02ff */
[----:B0-----:R-:W-:-:S03]  /*00c0*/  ISETP.GE.U32.AND P0, PT, R7, R6, PT ;  /* 0x000000060700720c */ /* 0x001fc60003f06070 */
[----:B---3--:R-:W-:-:S10]  /*00d0*/  IMAD.WIDE.U32 R4, R2, 0x4, R4 ;  /* 0x0000000402047825 */ /* 0x008fd400078e0004 */
[----:B--2---:R-:W-:Y:S05]  /*00e0*/  @P0 BRA `(.L_x_1) ;  /* 0x0000000000240947 */ /* 0x004fea0003800000 */
[----:B------:R-:W0:Y:S01]  /*00f0*/  LDC R10, c[0x0][0x360] ;  /* 0x0000d800ff0a7b82 */ /* 0x000e220000000800 */
[----:B------:R-:W-:Y:S02]  /*0100*/  IMAD.MOV.U32 R0, RZ, RZ, RZ ;  /* 0x000000ffff007224 */ /* 0x000fe400078e00ff */
[----:B------:R-:W-:-:S07]  /*0110*/  IMAD.MOV.U32 R3, RZ, RZ, R7 ;  /* 0x000000ffff037224 */ /* 0x000fce00078e0007 */
.L_x_2:
[----:B------:R-:W-:-:S06]  /*0120*/  IMAD.WIDE.U32 R8, R3, 0x4, R4 ;  /* 0x0000000403087825 */ /* 0x000fcc00078e0004 */
[----:B------:R-:W2:Y:S01]  /*0130*/  LDG.E.CONSTANT R9, desc[UR6][R8.64] ;  /* 0x0000000608097981 */ /* 0x000ea2000c1e9900 */
[----:B0-----:R-:W-:-:S04]  /*0140*/  IADD3 R3, PT, PT, R10, R3, RZ ;  /* 0x000000030a037210 */ /* 0x001fc80007ffe0ff */
[----:B------:R-:W-:Y:S01]  /*0150*/  ISETP.GE.U32.AND P0, PT, R3, R6, PT ;  /* 0x000000060300720c */ /* 0x000fe20003f06070 */
[----:B--2---:R-:W-:-:S12]  /*0160*/  FFMA R0, R9, R9, R0 ;  /* 0x0000000909007223 */ /* 0x004fd80000000000 */
[----:B------:R-:W-:Y:S05]  /*0170*/  @!P0 BRA `(.L_x_2) ;  /* 0xfffffffc00e88947 */ /* 0x000fea000383ffff */
.L_x_1:
[----:B------:R-:W-:Y:S05]  /*0180*/  BSYNC.RECONVERGENT B0 ;  /* 0x0000000000007941 */ /* 0x000fea0003800200 */
.L_x_0:
[----:B------:R-:W0:Y:S01]  /*0190*/  SHFL.DOWN PT, R3, R0, 0x10, 0x1f ;  /* 0x0a001f0000037f89 */ /* 0x000e2200000e0000 */
[----:B------:R-:W-:-:S13]  /*01a0*/  LOP3.LUT P0, R12, R7, 0x1f, RZ, 0xc0, !PT ;  /* 0x0000001f070c7812 */ /* 0x000fda000780c0ff */
[----:B------:R-:W1:Y:S01]  /*01b0*/  @!P0 S2R R13, SR_CgaCtaId ;  /* 0x00000000000d8919 */ /* 0x000e620000008800 */
[----:B0-----:R-:W-:Y:S01]  /*01c0*/  FADD R3, R3, R0 ;  /* 0x0000000003037221 */ /* 0x001fe20000000000 */
[----:B------:R-:W-:-:S04]  /*01d0*/  @!P0 MOV R0, 0x400 ;  /* 0x0000040000008802 */ /* 0x000fc80000000f00 */
[----:B------:R-:W0:Y:S01]  /*01e0*/  SHFL.DOWN PT, R8, R3, 0x8, 0x1f ;  /* 0x09001f0003087f89 */ /* 0x000e2200000e0000 */
[----:B------:R-:W-:-:S05]  /*01f0*/  @!P0 VIADD R0, R0, 0x4 ;  /* 0x0000000400008836 */ /* 0x000fca0000000000 */
[----:B-1----:R-:W-:-:S04]  /*0200*/  @!P0 LEA R0, R13, R0, 0x18 ;  /* 0x000000000d008211 */ /* 0x002fc800078ec0ff */
[----:B------:R-:W-:Y:S01]  /*0210*/  @!P0 LEA.HI R0, R7, R0, RZ, 0x1d ;  /* 0x0000000007008211 */ /* 0x000fe200078fe8ff */
[----:B0-----:R-:W-:-:S05]  /*0220*/  FADD R8, R3, R8 ;  /* 0x0000000803087221 */ /* 0x001fca0000000000 */
[----:B------:R-:W0:Y:S02]  /*0230*/  SHFL.DOWN PT, R9, R8, 0x4, 0x1f ;  /* 0x08801f0008097f89 */ /* 0x000e2400000e0000 */
[----:B0-----:R-:W-:-:S05]  /*0240*/  FADD R9, R8, R9 ;  /* 0x0000000908097221 */ /* 0x001fca0000000000 */
[----:B------:R-:W0:Y:S02]  /*0250*/  SHFL.DOWN PT, R10, R9, 0x2, 0x1f ;  /* 0x08401f00090a7f89 */ /* 0x000e2400000e0000 */
[----:B0-----:R-:W-:-:S05]  /*0260*/  FADD R10, R9, R10 ;  /* 0x0000000a090a7221 */ /* 0x001fca0000000000 */
[----:B------:R-:W0:Y:S02]  /*0270*/  SHFL.DOWN PT, R11, R10, 0x1, 0x1f ;  /* 0x08201f000a0b7f89 */ /* 0x000e2400000e0000 */
[----:B0-----:R-:W-:-:S05]  /*0280*/  FADD R11, R10, R11 ;  /* 0x0000000b0a0b7221 */ /* 0x001fca0000000000 */
[----:B------:R0:W-:Y:S01]  /*0290*/  @!P0 STS [R0], R11 ;  /* 0x0000000b00008388 */ /* 0x0001e20000000800 */
[----:B------:R-:W-:Y:S01]  /*02a0*/  BAR.SYNC.DEFER_BLOCKING 0x0 ;  /* 0x0000000000007b1d */ /* 0x000fe20000010000 */
[----:B------:R-:W-:-:S13]  /*02b0*/  ISETP.GT.U32.AND P0, PT, R7, 0x1f, PT ;  /* 0x0000001f0700780c */ /* 0x000fda0003f04070 */
[----:B0-----:R-:W-:Y:S05]  /*02c0*/  @P0 BRA `(.L_x_3) ;  /* 0x0000000000c00947 */ /* 0x001fea0003800000 */
[----:B------:R-:W0:Y:S02]  /*02d0*/  LDCU UR4, c[0x0][0x360] ;  /* 0x00006c00ff0477ac */ /* 0x000e240008000800 */
[----:B0-----:R-:W-:-:S06]  /*02e0*/  USHF.R.U32.HI UR4, URZ, 0x5, UR4 ;  /* 0x00000005ff047899 */ /* 0x001fcc0008011604 */
[----:B------:R-:W-:Y:S01]  /*02f0*/  ISETP.GE.U32.AND P0, PT, R12, UR4, PT ;  /* 0x000000040c007c0c */ /* 0x000fe2000bf06070 */
[----:B------:R-:W-:-:S12]  /*0300*/  UMOV UR4, 0xffffffff ;  /* 0xffffffff00047882 */ /* 0x000fd80000000000 */
[----:B------:R-:W0:Y:S01]  /*0310*/  @!P0 S2R R3, SR_CgaCtaId ;  /* 0x0000000000038919 */ /* 0x000e220000008800 */
[----:B------:R-:W-:-:S05]  /*0320*/  @!P0 MOV R0, 0x400 ;  /* 0x0000040000008802 */ /* 0x000fca0000000f00 */
[----:B------:R-:W-:-:S05]  /*0330*/  @!P0 VIADD R0, R0, 0x4 ;  /* 0x0000000400008836 */ /* 0x000fca0000000000 */
[----:B0-----:R-:W-:Y:S01]  /*0340*/  @!P0 LEA R3, R3, R0, 0x18 ;  /* 0x0000000003038211 */ /* 0x001fe200078ec0ff */
[----:B------:R-:W-:-:S03]  /*0350*/  IMAD.MOV.U32 R0, RZ, RZ, RZ ;  /* 0x000000ffff007224 */ /* 0x000fc600078e00ff */
[----:B------:R-:W-:-:S05]  /*0360*/  @!P0 LEA R3, R12, R3, 0x2 ;  /* 0x000000030c038211 */ /* 0x000fca00078e10ff */
[----:B------:R0:W1:Y:S01]  /*0370*/  @!P0 LDS R0, [R3] ;  /* 0x0000000003008984 */ /* 0x0000620000000800 */
[----:B------:R-:W-:Y:S01]  /*0380*/  ISETP.NE.AND P0, PT, R12, RZ, PT ;  /* 0x000000ff0c00720c */ /* 0x000fe20003f05270 */
[----:B------:R-:W-:-:S12]  /*0390*/  BRA.DIV UR4, `(.L_x_4) ;  /* 0x0000000204f87947 */ /* 0x000fd8000b800000 */
[----:B01----:R-:W0:Y:S02]  /*03a0*/  SHFL.DOWN PT, R3, R0, 0x10, 0x1f ;  /* 0x0a001f0000037f89 */ /* 0x003e2400000e0000 */
[----:B0-----:R-:W-:-:S05]  /*03b0*/  FADD R3, R3, R0 ;  /* 0x0000000003037221 */ /* 0x001fca0000000000 */
[----:B------:R-:W0:Y:S02]  /*03c0*/  SHFL.DOWN PT, R8, R3, 0x8, 0x1f ;  /* 0x09001f0003087f89 */ /* 0x000e2400000e0000 */
[----:B0-----:R-:W-:-:S05]  /*03d0*/  FADD R8, R3, R8 ;  /* 0x0000000803087221 */ /* 0x001fca0000000000 */
[----:B------:R-:W0:Y:S02]  /*03e0*/  SHFL.DOWN PT, R9, R8, 0x4, 0x1f ;  /* 0x08801f0008097f89 */ /* 0x000e2400000e0000 */
[----:B0-----:R-:W-:-:S05]  /*03f0*/  FADD R9, R8, R9 ;  /* 0x0000000908097221 */ /* 0x001fca0000000000 */
[----:B------:R-:W0:Y:S02]  /*0400*/  SHFL.DOWN PT, R10, R9, 0x2, 0x1f ;  /* 0x08401f00090a7f89 */ /* 0x000e2400000e0000 */
[----:B0-----:R-:W-:-:S05]  /*0410*/  FADD R10, R9, R10 ;  /* 0x0000000a090a7221 */ /* 0x001fca0000000000 */
[----:B------:R0:W1:Y:S02]  /*0420*/  SHFL.DOWN PT, R11, R10, 0x1, 0x1f ;  /* 0x08201f000a0b7f89 */ /* 0x00006400000e0000 */
.L_x_13:
[----:B-1----:R-:W-:Y:S01]  /*0430*/  FADD R0, R10, R11 ;  /* 0x0000000b0a007221 */ /* 0x002fe20000000000 */
[----:B------:R-:W-:Y:S06]  /*0440*/  @P0 BRA `(.L_x_3) ;  /* 0x0000000000600947 */ /* 0x000fec0003800000 */
[----:B------:R-:W-:Y:S01]  /*0450*/  I2FP.F32.U32 R3, R6 ;  /* 0x0000000600037245 */ /* 0x000fe20000201000 */
[----:B------:R-:W-:Y:S03]  /*0460*/  BSSY.RECONVERGENT B0, `(.L_x_5) ;  /* 0x000000c000007945 */ /* 0x000fe60003800200 */
[----:B------:R-:W1:Y:S08]  /*0470*/  MUFU.RCP R6, R3 ;  /* 0x0000000300067308 */ /* 0x000e700000001000 */
[----:B------:R-:W2:Y:S01]  /*0480*/  FCHK P0, R0, R3 ;  /* 0x0000000300007302 */ /* 0x000ea20000000000 */
[----:B-1----:R-:W-:-:S04]  /*0490*/  FFMA R9, -R3, R6, 1 ;  /* 0x3f80000003097423 */ /* 0x002fc80000000106 */
[----:B------:R-:W-:-:S04]  /*04a0*/  FFMA R9, R6, R9, R6 ;  /* 0x0000000906097223 */ /* 0x000fc80000000006 */
[----:B------:R-:W-:-:S04]  /*04b0*/  FFMA R6, R0, R9, RZ ;  /* 0x0000000900067223 */ /* 0x000fc800000000ff */
[----:B------:R-:W-:-:S04]  /*04c0*/  FFMA R8, -R3, R6, R0 ;  /* 0x0000000603087223 */ /* 0x000fc80000000100 */
[----:B------:R-:W-:Y:S01]  /*04d0*/  FFMA R6, R9, R8, R6 ;  /* 0x0000000809067223 */ /* 0x000fe20000000006 */
[----:B--2---:R-:W-:Y:S06]  /*04e0*/  @!P0 BRA `(.L_x_6) ;  /* 0x00000000000c8947 */ /* 0x004fec0003800000 */
[----:B------:R-:W-:-:S07]  /*04f0*/  MOV R6, 0x510 ;  /* 0x0000051000067802 */ /* 0x000fce0000000f00 */
[----:B0-----:R-:W-:Y:S05]  /*0500*/  CALL.REL.NOINC `($__internal_0_$__cuda_sm3x_div_rn_noftz_f32_slowpath) ;  /* 0x0000000400287944 */ /* 0x001fea0003c00000 */
[----:B------:R-:W-:-:S07]  /*0510*/  IMAD.MOV.U32 R6, RZ, RZ, R0 ;  /* 0x000000ffff067224 */ /* 0x000fce00078e0000 */
.L_x_6:
[----:B------:R-:W-:Y:S05]  /*0520*/  BSYNC.RECONVERGENT B0 ;  /* 0x0000000000007941 */ /* 0x000fea0003800200 */
.L_x_5:
[----:B------:R-:W1:Y:S01]  /*0530*/  LDCU UR4, c[0x0][0x3a0] ;  /* 0x00007400ff0477ac */ /* 0x000e620008000800 */
[----:B------:R-:W2:Y:S01]  /*0540*/  S2UR UR5, SR_CgaCtaId ;  /* 0x00000000000579c3 */ /* 0x000ea20000008800 */
[----:B-1----:R-:W-:Y:S01]  /*0550*/  FADD R6, R6, UR4 ;  /* 0x0000000406067e21 */ /* 0x002fe20008000000 */
[----:B------:R-:W-:-:S04]  /*0560*/  UMOV UR4, 0x400 ;  /* 0x0000040000047882 */ /* 0x000fc80000000000 */
[----:B------:R-:W-:Y:S01]  /*0570*/  FSETP.GEU.AND P0, PT, |R6|, 1.175494350822287508e-38, PT ;  /* 0x008000000600780b */ /* 0x000fe20003f0e200 */
[----:B--2---:R-:W-:-:S12]  /*0580*/  ULEA UR4, UR5, UR4, 0x18 ;  /* 0x0000000405047291 */ /* 0x004fd8000f8ec0ff */
[----:B------:R-:W-:-:S04]  /*0590*/  @!P0 FMUL R6, R6, 16777216 ;  /* 0x4b80000006068820 */ /* 0x000fc80000400000 */
[----:B------:R-:W1:Y:S02]  /*05a0*/  MUFU.RSQ R0, R6 ;  /* 0x0000000600007308 */ /* 0x000e640000001400 */
[----:B-1----:R-:W-:-:S05]  /*05b0*/  @!P0 FMUL R0, R0, 4096 ;  /* 0x4580000000008820 */ /* 0x002fca0000400000 */
[----:B------:R1:W-:Y:S02]  /*05c0*/  STS [UR4], R0 ;  /* 0x00000000ff007988 */ /* 0x0003e40008000804 */
.L_x_3:
[----:B------:R-:W2:Y:S01]  /*05d0*/  LDC R16, c[0x0][0x39c] ;  /* 0x0000e700ff107b82 */ /* 0x000ea20000000800 */
[----:B------:R-:W-:Y:S07]  /*05e0*/  WARPSYNC.ALL ;  /* 0x0000000000007948 */ /* 0x000fee0003800000 */
[----:B------:R-:W-:Y:S01]  /*05f0*/  BAR.SYNC.DEFER_BLOCKING 0x0 ;  /* 0x0000000000007b1d */ /* 0x000fe20000010000 */
[----:B--2---:R-:W-:-:S13]  /*0600*/  ISETP.GE.U32.AND P0, PT, R7, R16, PT ;  /* 0x000000100700720c */ /* 0x004fda0003f06070 */
[----:B------:R-:W-:Y:S05]  /*0610*/  @P0 EXIT ;  /* 0x000000000000094d */ /* 0x000fea0003800000 */
[----:B------:R-:W2:Y:S01]  /*0620*/  S2UR UR5, SR_CgaCtaId ;  /* 0x00000000000579c3 */ /* 0x000ea20000008800 */
[----:B------:R-:W-:Y:S01]  /*0630*/  UMOV UR4, 0x400 ;  /* 0x0000040000047882 */ /* 0x000fe20000000000 */
[----:B------:R-:W3:Y:S06]  /*0640*/  LDCU.64 UR8, c[0x0][0x380] ;  /* 0x00007000ff0877ac */ /* 0x000eec0008000a00 */
[----:B------:R-:W4:Y:S01]  /*0650*/  LDC.64 R8, c[0x0][0x390] ;  /* 0x0000e400ff087b82 */ /* 0x000f220000000a00 */
[----:B--2---:R-:W-:-:S09]  /*0660*/  ULEA UR4, UR5, UR4, 0x18 ;  /* 0x0000000405047291 */ /* 0x004fd2000f8ec0ff */
[----:B-1----:R-:W1:Y:S02]  /*0670*/  LDS R0, [UR4] ;  /* 0x00000004ff007984 */ /* 0x002e640008000800 */
[----:B---3--:R-:W2:Y:S02]  /*0680*/  LDCU UR4, c[0x0][0x360] ;  /* 0x00006c00ff0477ac */ /* 0x008ea40008000800 */
.L_x_7:
[----:B0-----:R-:W-:-:S04]  /*0690*/  IMAD.WIDE.U32 R10, R7, 0x4, R4 ;  /* 0x00000004070a7825 */ /* 0x001fc800078e0004 */
[C---:B----4-:R-:W-:Y:S02]  /*06a0*/  IMAD.WIDE.U32 R12, R7.reuse, 0x4, R8 ;  /* 0x00000004070c7825 */ /* 0x050fe400078e0008 */
[----:B------:R-:W1:Y:S04]  /*06b0*/  LDG.E.CONSTANT R11, desc[UR6][R10.64] ;  /* 0x000000060a0b7981 */ /* 0x000e68000c1e9900 */
[----:B---3--:R-:W3:Y:S01]  /*06c0*/  LDG.E.CONSTANT R12, desc[UR6][R12.64] ;  /* 0x000000060c0c7981 */ /* 0x008ee2000c1e9900 */
[----:B------:R-:W-:Y:S01]  /*06d0*/  IADD3 R6, P0, PT, R2, R7, RZ ;  /* 0x0000000702067210 */ /* 0x000fe20007f1e0ff */
[----:B--2---:R-:W-:-:S04]  /*06e0*/  VIADD R7, R7, UR4 ;  /* 0x0000000407077c36 */ /* 0x004fc80008000000 */
[----:B------:R-:W-:Y:S01]  /*06f0*/  IMAD.X R15, RZ, RZ, RZ, P0 ;  /* 0x000000ffff0f7224 */ /* 0x000fe200000e06ff */
[----:B------:R-:W-:-:S04]  /*0700*/  LEA R14, P0, R6, UR8, 0x2 ;  /* 0x00000008060e7c11 */ /* 0x000fc8000f8010ff */
[----:B------:R-:W-:Y:S02]  /*0710*/  LEA.HI.X R15, R6, UR9, R15, 0x2, P0 ;  /* 0x00000009060f7c11 */ /* 0x000fe400080f140f */
[----:B------:R-:W-:Y:S01]  /*0720*/  ISETP.GE.U32.AND P0, PT, R7, R16, PT ;  /* 0x000000100700720c */ /* 0x000fe20003f06070 */
[----:B-1----:R-:W-:-:S04]  /*0730*/  FMUL R3, R0, R11 ;  /* 0x0000000b00037220 */ /* 0x002fc80000400000 */
[----:B---3--:R-:W-:-:S05]  /*0740*/  FMUL R3, R3, R12 ;  /* 0x0000000c03037220 */ /* 0x008fca0000400000 */
[----:B------:R3:W-:Y:S03]  /*0750*/  STG.E desc[UR6][R14.64], R3 ;  /* 0x000000030e007986 */ /* 0x0007e6000c101906 */
[----:B------:R-:W-:Y:S05]  /*0760*/  @!P0 BRA `(.L_x_7) ;  /* 0xfffffffc00c88947 */ /* 0x000fea000383ffff */
[----:B------:R-:W-:Y:S05]  /*0770*/  EXIT ;  /* 0x000000000000794d */ /* 0x000fea0003800000 */
.L_x_4:
[----:B------:R-:W-:Y:S02]  /*0780*/  HFMA2 R13, -RZ, RZ, 0, 9.5367431640625e-07 ;  /* 0x00000010ff0d7431 */ /* 0x000fe400000001ff */
[----:B------:R-:W-:Y:S02]  /*0790*/  IMAD.MOV.U32 R15, RZ, RZ, 0x1f ;  /* 0x0000001fff0f7424 */ /* 0x000fe400078e00ff */
[----:B------:R-:W-:-:S07]  /*07a0*/  IMAD.MOV.U32 R12, RZ, RZ, -0x1 ;  /* 0xffffffffff0c7424 */ /* 0x000fce00078e00ff */
[----:B01----:R-:W-:Y:S05]  /*07b0*/  WARPSYNC.COLLECTIVE R12, `(.L_x_8) ;  /* 0x000000000c087348 */ /* 0x003fea0003c00000 */
[----:B-1----:R1:W2:Y:S02]  /*07c0*/  SHFL.DOWN P1, R11, R0, R13, R15 ;  /* 0x0800000d000b7389 */ /* 0x0022a4000002000f */
[----:B012---:R-:W-:Y:S05]  /*07d0*/  ENDCOLLECTIVE ;  /* 0x000000000000791b */ /* 0x007fea0003800000 */
.L_x_8:
[----:B------:R-:W-:Y:S02]  /*07e0*/  IMAD.MOV.U32 R13, RZ, RZ, 0x8 ;  /* 0x00000008ff0d7424 */ /* 0x000fe400078e00ff */
[----:B------:R-:W-:-:S04]  /*07f0*/  IMAD.MOV.U32 R3, RZ, RZ, R11 ;  /* 0x000000ffff037224 */ /* 0x000fc800078e000b */
[----:B------:R-:W-:-:S05]  /*0800*/  FADD R3, R3, R0 ;  /* 0x0000000003037221 */ /* 0x000fca0000000000 */
[----:B------:R-:W-:-:S07]  /*0810*/  MOV R0, R3 ;  /* 0x0000000300007202 */ /* 0x000fce0000000f00 */
[----:B------:R-:W-:Y:S05]  /*0820*/  WARPSYNC.COLLECTIVE R12, `(.L_x_9) ;  /* 0x000000000c087348 */ /* 0x000fea0003c00000 */
[----:B------:R0:W1:Y:S02]  /*0830*/  SHFL.DOWN P1, R11, R0, R13, R15 ;  /* 0x0800000d000b7389 */ /* 0x000064000002000f */
[----:B01----:R-:W-:Y:S05]  /*0840*/  ENDCOLLECTIVE ;  /* 0x000000000000791b */ /* 0x003fea0003800000 */
.L_x_9:
[----:B------:R-:W-:Y:S02]  /*0850*/  HFMA2 R13, -RZ, RZ, 0, 2.384185791015625e-07 ;  /* 0x00000004ff0d7431 */ /* 0x000fe400000001ff */
[----:B------:R-:W-:-:S04]  /*0860*/  IMAD.MOV.U32 R8, RZ, RZ, R11 ;  /* 0x000000ffff087224 */ /* 0x000fc800078e000b */
[----:B------:R-:W-:-:S04]  /*0870*/  FADD R8, R3, R8 ;  /* 0x0000000803087221 */ /* 0x000fc80000000000 */
[----:B------:R-:W-:-:S07]  /*0880*/  IMAD.MOV.U32 R0, RZ, RZ, R8 ;  /* 0x000000ffff007224 */ /* 0x000fce00078e0008 */
[----:B------:R-:W-:Y:S05]  /*0890*/  WARPSYNC.COLLECTIVE R12, `(.L_x_10) ;  /* 0x000000000c087348 */ /* 0x000fea0003c00000 */
[----:B------:R0:W1:Y:S02]  /*08a0*/  SHFL.DOWN P1, R11, R0, R13, R15 ;  /* 0x0800000d000b7389 */ /* 0x000064000002000f */
[----:B01----:R-:W-:Y:S05]  /*08b0*/  ENDCOLLECTIVE ;  /* 0x000000000000791b */ /* 0x003fea0003800000 */
.L_x_10:
[----:B------:R-:W-:Y:S02]  /*08c0*/  IMAD.MOV.U32 R13, RZ, RZ, 0x2 ;  /* 0x00000002ff0d7424 */ /* 0x000fe400078e00ff */
[----:B------:R-:W-:-:S04]  /*08d0*/  IMAD.MOV.U32 R9, RZ, RZ, R11 ;  /* 0x000000ffff097224 */ /* 0x000fc800078e000b */
[----:B------:R-:W-:-:S04]  /*08e0*/  FADD R9, R8, R9 ;  /* 0x0000000908097221 */ /* 0x000fc80000000000 */
[----:B------:R-:W-:-:S07]  /*08f0*/  IMAD.MOV.U32 R0, RZ, RZ, R9 ;  /* 0x000000ffff007224 */ /* 0x000fce00078e0009 */
[----:B------:R-:W-:Y:S05]  /*0900*/  WARPSYNC.COLLECTIVE R12, `(.L_x_11) ;  /* 0x000000000c087348 */ /* 0x000fea0003c00000 */
[----:B------:R0:W1:Y:S02]  /*0910*/  SHFL.DOWN P1, R11, R0, R13, R15 ;  /* 0x0800000d000b7389 */ /* 0x000064000002000f */
[----:B01----:R-:W-:Y:S05]  /*0920*/  ENDCOLLECTIVE ;  /* 0x000000000000791b */ /* 0x003fea0003800000 */
.L_x_11:
[----:B------:R-:W-:Y:S01]  /*0930*/  IMAD.MOV.U32 R13, RZ, RZ, 0x1 ;  /* 0x00000001ff0d7424 */ /* 0x000fe200078e00ff */
[----:B------:R-:W-:-:S05]  /*0940*/  MOV R10, R11 ;  /* 0x0000000b000a7202 */ /* 0x000fca0000000f00 */
[----:B------:R-:W-:-:S04]  /*0950*/  FADD R10, R9, R10 ;  /* 0x0000000a090a7221 */ /* 0x000fc80000000000 */
[----:B------:R-:W-:-:S07]  /*0960*/  IMAD.MOV.U32 R0, RZ, RZ, R10 ;  /* 0x000000ffff007224 */ /* 0x000fce00078e000a */
[----:B------:R-:W-:Y:S05]  /*0970*/  WARPSYNC.COLLECTIVE R12, `(.L_x_12) ;  /* 0x000000000c087348 */ /* 0x000fea0003c00000 */
[----:B------:R0:W1:Y:S02]  /*0980*/  SHFL.DOWN P1, R11, R0, R13, R15 ;  /* 0x0800000d000b7389 */ /* 0x000064000002000f */
[----:B01----:R-:W-:Y:S05]  /*0990*/  ENDCOLLECTIVE ;  /* 0x000000000000791b */ /* 0x003fea0003800000 */
.L_x_12:
[----:B------:R-:W-:Y:S05]  /*09a0*/  BRA `(.L_x_13) ;  /* 0xfffffff800a07947 */ /* 0x000fea000383ffff */
        .weak           $__internal_0_$__cuda_sm3x_div_rn_noftz_f32_slowpath
        .type           $__internal_0_$__cuda_sm3x_div_rn_noftz_f32_slowpath,@function
        .size           $__internal_0_$__cuda_sm3x_div_rn_noftz_f32_slowpath,(.L_x_109 - $__internal_0_$__cuda_sm3x_div_rn_noftz_f32_slowpath)
$__internal_0_$__cuda_sm3x_div_rn_noftz_f32_slowpath:
[--C-:B------:R-:W-:Y:S01]  /*09b0*/  SHF.R.U32.HI R9, RZ, 0x17, R3.reuse ;  /* 0x00000017ff097819 */ /* 0x100fe20000011603 */
[----:B------:R-:W-:Y:S01]  /*09c0*/  BSSY.RECONVERGENT B1, `(.L_x_14) ;  /* 0x0000064000017945 */ /* 0x000fe20003800200 */
[--C-:B------:R-:W-:Y:S01]  /*09d0*/  SHF.R.U32.HI R8, RZ, 0x17, R0.reuse ;  /* 0x00000017ff087819 */ /* 0x100fe20000011600 */
[----:B------:R-:W-:Y:S01]  /*09e0*/  IMAD.MOV.U32 R10, RZ, RZ, R0 ;  /* 0x000000ffff0a7224 */ /* 0x000fe200078e0000 */
[----:B------:R-:W-:Y:S01]  /*09f0*/  LOP3.LUT R9, R9, 0xff, RZ, 0xc0, !PT ;  /* 0x000000ff09097812 */ /* 0x000fe200078ec0ff */
[----:B------:R-:W-:Y:S01]  /*0a00*/  IMAD.MOV.U32 R11, RZ, RZ, R3 ;  /* 0x000000ffff0b7224 */ /* 0x000fe200078e0003 */
[----:B------:R-:W-:-:S03]  /*0a10*/  LOP3.LUT R14, R8, 0xff, RZ, 0xc0, !PT ;  /* 0x000000ff080e7812 */ /* 0x000fc600078ec0ff */
[----:B------:R-:W-:Y:S01]  /*0a20*/  VIADD R12, R9, 0xffffffff ;  /* 0xffffffff090c7836 */ /* 0x000fe20000000000 */
[----:B------:R-:W-:-:S04]  /*0a30*/  IADD3 R13, PT, PT, R14, -0x1, RZ ;  /* 0xffffffff0e0d7810 */ /* 0x000fc80007ffe0ff */
[----:B------:R-:W-:-:S04]  /*0a40*/  ISETP.GT.U32.AND P0, PT, R12, 0xfd, PT ;  /* 0x000000fd0c00780c */ /* 0x000fc80003f04070 */
[----:B------:R-:W-:-:S13]  /*0a50*/  ISETP.GT.U32.OR P0, PT, R13, 0xfd, P0 ;  /* 0x000000fd0d00780c */ /* 0x000fda0000704470 */
[----:B------:R-:W-:Y:S01]  /*0a60*/  @!P0 IMAD.MOV.U32 R8, RZ, RZ, RZ ;  /* 0x000000ffff088224 */ /* 0x000fe200078e00ff */
[----:B------:R-:W-:Y:S06]  /*0a70*/  @!P0 BRA `(.L_x_15) ;  /* 0x00000000005c8947 */ /* 0x000fec0003800000 */
[----:B------:R-:W-:Y:S02]  /*0a80*/  FSETP.GTU.FTZ.AND P0, PT, |R0|, +INF , PT ;  /* 0x7f8000000000780b */ /* 0x000fe40003f1c200 */
[----:B------:R-:W-:-:S04]  /*0a90*/  FSETP.GTU.FTZ.AND P1, PT, |R3|, +INF , PT ;  /* 0x7f8000000300780b */ /* 0x000fc80003f3c200 */
[----:B------:R-:W-:-:S13]  /*0aa0*/  PLOP3.LUT P0, PT, P0, P1, PT, 0xf8, 0x8f ;  /* 0x00000000008f781c */ /* 0x000fda0000703f70 */
[----:B------:R-:W-:Y:S05]  /*0ab0*/  @P0 BRA `(.L_x_16) ;  /* 0x00000004004c0947 */ /* 0x000fea0003800000 */
[----:B------:R-:W-:-:S13]  /*0ac0*/  LOP3.LUT P0, RZ, R11, 0x7fffffff, R10, 0xc8, !PT ;  /* 0x7fffffff0bff7812 */ /* 0x000fda000780c80a */
[----:B------:R-:W-:Y:S05]  /*0ad0*/  @!P0 BRA `(.L_x_17) ;  /* 0x00000004003c8947 */ /* 0x000fea0003800000 */
[C---:B------:R-:W-:Y:S02]  /*0ae0*/  FSETP.NEU.FTZ.AND P2, PT, |R0|.reuse, +INF , PT ;  /* 0x7f8000000000780b */ /* 0x040fe40003f5d200 */
[----:B------:R-:W-:Y:S02]  /*0af0*/  FSETP.NEU.FTZ.AND P1, PT, |R3|, +INF , PT ;  /* 0x7f8000000300780b */ /* 0x000fe40003f3d200 */
[----:B------:R-:W-:-:S11]  /*0b00*/  FSETP.NEU.FTZ.AND P0, PT, |R0|, +INF , PT ;  /* 0x7f8000000000780b */ /* 0x000fd60003f1d200 */
[----:B------:R-:W-:Y:S05]  /*0b10*/  @!P1 BRA !P2, `(.L_x_17) ;  /* 0x00000004002c9947 */ /* 0x000fea0005000000 */
[----:B------:R-:W-:-:S04]  /*0b20*/  LOP3.LUT P2, RZ, R10, 0x7fffffff, RZ, 0xc0, !PT ;  /* 0x7fffffff0aff7812 */ /* 0x000fc8000784c0ff */
[----:B------:R-:W-:-:S13]  /*0b30*/  PLOP3.LUT P1, PT, P1, P2, PT, 0x2f, 0xf2 ;  /* 0x0000000000f2781c */ /* 0x000fda0000f24577 */
[----:B------:R-:W-:Y:S05]  /*0b40*/  @P1 BRA `(.L_x_18) ;  /* 0x0000000400181947 */ /* 0x000fea0003800000 */
[----:B------:R-:W-:-:S04]  /*0b50*/  LOP3.LUT P1, RZ, R11, 0x7fffffff, RZ, 0xc0, !PT ;  /* 0x7fffffff0bff7812 */ /* 0x000fc8000782c0ff */
[----:B------:R-:W-:-:S13]  /*0b60*/  PLOP3.LUT P0, PT, P0, P1, PT, 0x2f, 0xf2 ;  /* 0x0000000000f2781c */ /* 0x000fda0000702577 */
[----:B------:R-:W-:Y:S05]  /*0b70*/  @P0 BRA `(.L_x_19) ;  /* 0x0000000400000947 */ /* 0x000fea0003800000 */
[----:B------:R-:W-:Y:S02]  /*0b80*/  ISETP.GE.AND P0, PT, R13, RZ, PT ;  /* 0x000000ff0d00720c */ /* 0x000fe40003f06270 */
[----:B------:R-:W-:-:S11]  /*0b90*/  ISETP.GE.AND P1, PT, R12, RZ, PT ;  /* 0x000000ff0c00720c */ /* 0x000fd60003f26270 */
[----:B------:R-:W-:Y:S01]  /*0ba0*/  @P0 MOV R8, RZ ;  /* 0x000000ff00080202 */ /* 0x000fe20000000f00 */
[----:B------:R-:W-:Y:S02]  /*0bb0*/  @!P0 IMAD.MOV.U32 R8, RZ, RZ, -0x40 ;  /* 0xffffffc0ff088424 */ /* 0x000fe400078e00ff */
[----:B------:R-:W-:Y:S01]  /*0bc0*/  @!P0 FFMA R10, R0, 1.84467440737095516160e+19, RZ ;  /* 0x5f800000000a8823 */ /* 0x000fe200000000ff */
[----:B------:R-:W-:Y:S01]  /*0bd0*/  @!P1 FFMA R11, R3, 1.84467440737095516160e+19, RZ ;  /* 0x5f800000030b9823 */ /* 0x000fe200000000ff */
[----:B------:R-:W-:-:S07]  /*0be0*/  @!P1 VIADD R8, R8, 0x40 ;  /* 0x0000004008089836 */ /* 0x000fce0000000000 */
.L_x_15:
[----:B------:R-:W-:Y:S01]  /*0bf0*/  LEA R0, R9, 0xc0800000, 0x17 ;  /* 0xc080000009007811 */ /* 0x000fe200078eb8ff */
[----:B------:R-:W-:Y:S01]  /*0c00*/  VIADD R3, R14, 0xffffff81 ;  /* 0xffffff810e037836 */ /* 0x000fe20000000000 */
[----:B------:R-:W-:Y:S02]  /*0c10*/  BSSY.RECONVERGENT B2, `(.L_x_20) ;  /* 0x0000035000027945 */ /* 0x000fe40003800200 */
[----:B------:R-:W-:Y:S01]  /*0c20*/  IADD3 R11, PT, PT, -R0, R11, RZ ;  /* 0x0000000b000b7210 */ /* 0x000fe20007ffe1ff */
[C---:B------:R-:W-:Y:S01]  /*0c30*/  IMAD R0, R3.reuse, -0x800000, R10 ;  /* 0xff80000003007824 */ /* 0x040fe200078e020a */
[----:B------:R-:W-:Y:S02]  /*0c40*/  IADD3 R9, PT, PT, R3, 0x7f, -R9 ;  /* 0x0000007f03097810 */ /* 0x000fe40007ffe809 */
[----:B------:R-:W0:Y:S01]  /*0c50*/  MUFU.RCP R12, R11 ;  /* 0x0000000b000c7308 */ /* 0x000e220000001000 */
[----:B------:R-:W-:Y:S02]  /*0c60*/  FADD.FTZ R13, -R11, -RZ ;  /* 0x800000ff0b0d7221 */ /* 0x000fe40000010100 */
[----:B------:R-:W-:-:S02]  /*0c70*/  IMAD.IADD R9, R9, 0x1, R8 ;  /* 0x0000000109097824 */ /* 0x000fc400078e0208 */
[----:B0-----:R-:W-:-:S04]  /*0c80*/  FFMA R15, R12, R13, 1 ;  /* 0x3f8000000c0f7423 */ /* 0x001fc8000000000d */
[----:B------:R-:W-:-:S04]  /*0c90*/  FFMA R17, R12, R15, R12 ;  /* 0x0000000f0c117223 */ /* 0x000fc8000000000c */
[----:B------:R-:W-:-:S04]  /*0ca0*/  FFMA R10, R0, R17, RZ ;  /* 0x00000011000a7223 */ /* 0x000fc800000000ff */
[----:B------:R-:W-:-:S04]  /*0cb0*/  FFMA R15, R13, R10, R0 ;  /* 0x0000000a0d0f7223 */ /* 0x000fc80000000000 */
[----:B------:R-:W-:-:S04]  /*0cc0*/  FFMA R10, R17, R15, R10 ;  /* 0x0000000f110a7223 */ /* 0x000fc8000000000a */
[----:B------:R-:W-:-:S04]  /*0cd0*/  FFMA R13, R13, R10, R0 ;  /* 0x0000000a0d0d7223 */ /* 0x000fc80000000000 */
[----:B------:R-:W-:-:S05]  /*0ce0*/  FFMA R0, R17, R13, R10 ;  /* 0x0000000d11007223 */ /* 0x000fca000000000a */
[----:B------:R-:W-:-:S04]  /*0cf0*/  SHF.R.U32.HI R3, RZ, 0x17, R0 ;  /* 0x00000017ff037819 */ /* 0x000fc80000011600 */
[----:B------:R-:W-:-:S04]  /*0d00*/  LOP3.LUT R3, R3, 0xff, RZ, 0xc0, !PT ;  /* 0x000000ff03037812 */ /* 0x000fc800078ec0ff */
[----:B------:R-:W-:-:S05]  /*0d10*/  IADD3 R11, PT, PT, R3, R9, RZ ;  /* 0x00000009030b7210 */ /* 0x000fca0007ffe0ff */
[----:B------:R-:W-:-:S05]  /*0d20*/  VIADD R3, R11, 0xffffffff ;  /* 0xffffffff0b037836 */ /* 0x000fca0000000000 */
[----:B------:R-:W-:-:S13]  /*0d30*/  ISETP.GE.U32.AND P0, PT, R3, 0xfe, PT ;  /* 0x000000fe0300780c */ /* 0x000fda0003f06070 */
[----:B------:R-:W-:Y:S05]  /*0d40*/  @!P0 BRA `(.L_x_21) ;  /* 0x0000000000808947 */ /* 0x000fea0003800000 */
[----:B------:R-:W-:-:S13]  /*0d50*/  ISETP.GT.AND P0, PT, R11, 0xfe, PT ;  /* 0x000000fe0b00780c */ /* 0x000fda0003f04270 */
[----:B------:R-:W-:Y:S05]  /*0d60*/  @P0 BRA `(.L_x_22) ;  /* 0x00000000006c0947 */ /* 0x000fea0003800000 */
[----:B------:R-:W-:-:S13]  /*0d70*/  ISETP.GE.AND P0, PT, R11, 0x1, PT ;  /* 0x000000010b00780c */ /* 0x000fda0003f06270 */
[----:B------:R-:W-:Y:S05]  /*0d80*/  @P0 BRA `(.L_x_23) ;  /* 0x0000000000740947 */ /* 0x000fea0003800000 */
[----:B------:R-:W-:Y:S02]  /*0d90*/  ISETP.GE.AND P0, PT, R11, -0x18, PT ;  /* 0xffffffe80b00780c */ /* 0x000fe40003f06270 */
[----:B------:R-:W-:-:S11]  /*0da0*/  LOP3.LUT R0, R0, 0x80000000, RZ, 0xc0, !PT ;  /* 0x8000000000007812 */ /* 0x000fd600078ec0ff */
[----:B------:R-:W-:Y:S05]  /*0db0*/  @!P0 BRA `(.L_x_23) ;  /* 0x0000000000688947 */ /* 0x000fea0003800000 */
[CCC-:B------:R-:W-:Y:S01]  /*0dc0*/  FFMA.RZ R3, R17.reuse, R13.reuse, R10.reuse ;  /* 0x0000000d11037223 */ /* 0x1c0fe2000000c00a */
[-CC-:B------:R-:W-:Y:S01]  /*0dd0*/  FFMA.RM R8, R17, R13.reuse, R10.reuse ;  /* 0x0000000d11087223 */ /* 0x180fe2000000400a */
[C---:B------:R-:W-:Y:S02]  /*0de0*/  ISETP.NE.AND P2, PT, R11.reuse, RZ, PT ;  /* 0x000000ff0b00720c */ /* 0x040fe40003f45270 */
[----:B------:R-:W-:Y:S02]  /*0df0*/  ISETP.NE.AND P1, PT, R11, RZ, PT ;  /* 0x000000ff0b00720c */ /* 0x000fe40003f25270 */
[----:B------:R-:W-:Y:S01]  /*0e00*/  LOP3.LUT R9, R3, 0x7fffff, RZ, 0xc0, !PT ;  /* 0x007fffff03097812 */ /* 0x000fe200078ec0ff */
[----:B------:R-:W-:Y:S01]  /*0e10*/  FFMA.RP R3, R17, R13, R10 ;  /* 0x0000000d11037223 */ /* 0x000fe2000000800a */
[C---:B------:R-:W-:Y:S01]  /*0e20*/  VIADD R10, R11.reuse, 0x20 ;  /* 0x000000200b0a7836 */ /* 0x040fe20000000000 */
[----:B------:R-:W-:Y:S02]  /*0e30*/  IADD3 R11, PT, PT, -R11, RZ, RZ ;  /* 0x000000ff0b0b7210 */ /* 0x000fe40007ffe1ff */
[----:B------:R-:W-:-:S02]  /*0e40*/  LOP3.LUT R9, R9, 0x800000, RZ, 0xfc, !PT ;  /* 0x0080000009097812 */ /* 0x000fc400078efcff */
[----:B------:R-:W-:Y:S02]  /*0e50*/  FSETP.NEU.FTZ.AND P0, PT, R3, R8, PT ;  /* 0x000000080300720b */ /* 0x000fe40003f1d000 */
[----:B------:R-:W-:Y:S02]  /*0e60*/  SHF.L.U32 R10, R9, R10, RZ ;  /* 0x0000000a090a7219 */ /* 0x000fe400000006ff */
[----:B------:R-:W-:Y:S02]  /*0e70*/  SEL R8, R11, RZ, P2 ;  /* 0x000000ff0b087207 */ /* 0x000fe40001000000 */
[----:B------:R-:W-:Y:S02]  /*0e80*/  ISETP.NE.AND P1, PT, R10, RZ, P1 ;  /* 0x000000ff0a00720c */ /* 0x000fe40000f25270 */
[----:B------:R-:W-:Y:S02]  /*0e90*/  SHF.R.U32.HI R8, RZ, R8, R9 ;  /* 0x00000008ff087219 */ /* 0x000fe40000011609 */
[----:B------:R-:W-:-:S02]  /*0ea0*/  PLOP3.LUT P0, PT, P0, P1, PT, 0xf8, 0x8f ;  /* 0x00000000008f781c */ /* 0x000fc40000703f70 */
[----:B------:R-:W-:Y:S02]  /*0eb0*/  SHF.R.U32.HI R10, RZ, 0x1, R8 ;  /* 0x00000001ff0a7819 */ /* 0x000fe40000011608 */
[----:B------:R-:W-:-:S04]  /*0ec0*/  SEL R3, RZ, 0x1, !P0 ;  /* 0x00000001ff037807 */ /* 0x000fc80004000000 */
[----:B------:R-:W-:-:S04]  /*0ed0*/  LOP3.LUT R3, R3, 0x1, R10, 0xf8, !PT ;  /* 0x0000000103037812 */ /* 0x000fc800078ef80a */
[----:B------:R-:W-:-:S05]  /*0ee0*/  LOP3.LUT R3, R3, R8, RZ, 0xc0, !PT ;  /* 0x0000000803037212 */ /* 0x000fca00078ec0ff */
[----:B------:R-:W-:-:S05]  /*0ef0*/  IMAD.IADD R3, R10, 0x1, R3 ;  /* 0x000000010a037824 */ /* 0x000fca00078e0203 */
[----:B------:R-:W-:Y:S01]  /*0f00*/  LOP3.LUT R0, R3, R0, RZ, 0xfc, !PT ;  /* 0x0000000003007212 */ /* 0x000fe200078efcff */
[----:B------:R-:W-:Y:S06]  /*0f10*/  BRA `(.L_x_23) ;  /* 0x0000000000107947 */ /* 0x000fec0003800000 */
.L_x_22:
[----:B------:R-:W-:-:S04]  /*0f20*/  LOP3.LUT R0, R0, 0x80000000, RZ, 0xc0, !PT ;  /* 0x8000000000007812 */ /* 0x000fc800078ec0ff */
[----:B------:R-:W-:Y:S01]  /*0f30*/  LOP3.LUT R0, R0, 0x7f800000, RZ, 0xfc, !PT ;  /* 0x7f80000000007812 */ /* 0x000fe200078efcff */
[----:B------:R-:W-:Y:S06]  /*0f40*/  BRA `(.L_x_23) ;  /* 0x0000000000047947 */ /* 0x000fec0003800000 */
.L_x_21:
[----:B------:R-:W-:-:S07]  /*0f50*/  IMAD R0, R9, 0x800000, R0 ;  /* 0x0080000009007824 */ /* 0x000fce00078e0200 */
.L_x_23:
[----:B------:R-:W-:Y:S05]  /*0f60*/  BSYNC.RECONVERGENT B2 ;  /* 0x0000000000027941 */ /* 0x000fea0003800200 */
.L_x_20:
[----:B------:R-:W-:Y:S05]  /*0f70*/  BRA `(.L_x_24) ;  /* 0x0000000000207947 */ /* 0x000fea0003800000 */
.L_x_19:
[----:B------:R-:W-:-:S04]  /*0f80*/  LOP3.LUT R0, R11, 0x80000000, R10, 0x48, !PT ;  /* 0x800000000b007812 */ /* 0x000fc800078e480a */
[----:B------:R-:W-:Y:S01]  /*0f90*/  LOP3.LUT R0, R0, 0x7f800000, RZ, 0xfc, !PT ;  /* 0x7f80000000007812 */ /* 0x000fe200078efcff */
[----:B------:R-:W-:Y:S06]  /*0fa0*/  BRA `(.L_x_24) ;  /* 0x0000000000147947 */ /* 0x000fec0003800000 */
.L_x_18:
[----:B------:R-:W-:Y:S01]  /*0fb0*/  LOP3.LUT R0, R11, 0x80000000, R10, 0x48, !PT ;  /* 0x800000000b007812 */ /* 0x000fe200078e480a */
[----:B------:R-:W-:Y:S06]  /*0fc0*/  BRA `(.L_x_24) ;  /* 0x00000000000c7947 */ /* 0x000fec0003800000 */
.L_x_17:
[----:B------:R-:W0:Y:S01]  /*0fd0*/  MUFU.RSQ R0, -QNAN ;  /* 0xffc0000000007908 */ /* 0x000e220000001400 */
[----:B------:R-:W-:Y:S05]  /*0fe0*/  BRA `(.L_x_24) ;  /* 0x0000000000047947 */ /* 0x000fea0003800000 */
.L_x_16:
[----:B------:R-:W-:-:S07]  /*0ff0*/  FADD.FTZ R0, R0, R3 ;  /* 0x0000000300007221 */ /* 0x000fce0000010000 */
.L_x_24:
[----:B------:R-:W-:Y:S05]  /*1000*/  BSYNC.RECONVERGENT B1 ;  /* 0x0000000000017941 */ /* 0x000fea0003800200 */
.L_x_14:
[----:B------:R-:W-:Y:S01]  /*1010*/  MOV R8, R6 ;  /* 0x0000000600087202 */ /* 0x000fe20000000f00 */
[----:B------:R-:W-:-:S04]  /*1020*/  IMAD.MOV.U32 R9, RZ, RZ, 0x0 ;  /* 0x00000000ff097424 */ /* 0x000fc800078e00ff */
[----:B0-----:R-:W-:Y:S05]  /*1030*/  RET.REL.NODEC R8 `(lux_rms_norm_f32_kernel) ;  /* 0xffffffec08f07950 */ /* 0x001fea0003c3ffff */
.L_x_25:
[----:B------:R-:W-:-:S00]  /*1040*/  BRA `(.L_x_25) ;  /* 0xfffffffc00fc7947 */ /* 0x000fc0000383ffff */
[----:B------:R-:W-:-:S00]  /*1050*/  NOP ;  /* 0x0000000000007918 */ /* 0x000fc00000000000 */
        /* <DEDUP_REMOVED lines=10> */
.L_x_109:


//--------------------- .text.lux_layer_norm_f32_kernel --------------------------
	.section	.text.lux_layer_norm_f32_kernel,"ax",@progbits
	.align	128
        .global         lux_layer_norm_f32_kernel
        .type           lux_layer_norm_f32_kernel,@function
        .size           lux_layer_norm_f32_kernel,(.L_x_110 - lux_layer_norm_f32_kernel)
        .other          lux_layer_norm_f32_kernel,@"STO_CUDA_ENTRY STV_DEFAULT"
lux_layer_norm_f32_kernel:
.text.lux_layer_norm_f32_kernel:
        /* <DEDUP_REMOVED lines=16> */
[----:B------:R-:W-:Y:S01]  /*0100*/  IMAD.MOV.U32 R0, RZ, RZ, RZ ;  /* 0x000000ffff007224 */ /* 0x000fe200078e00ff */
[----:B------:R-:W-:-:S07]  /*0110*/  MOV R3, R7 ;  /* 0x0000000700037202 */ /* 0x000fce0000000f00 */
.L_x_28:
[----:B------:R-:W-:-:S06]  /*0120*/  IMAD.WIDE.U32 R8, R3, 0x4, R4 ;  /* 0x0000000403087825 */ /* 0x000fcc00078e0004 */
[----:B------:R-:W2:Y:S01]  /*0130*/  LDG.E.CONSTANT R9, desc[UR6][R8.64] ;  /* 0x0000000608097981 */ /* 0x000ea2000c1e9900 */
[----:B0-----:R-:W-:-:S05]  /*0140*/  IMAD.IADD R3, R10, 0x1, R3 ;  /* 0x000000010a037824 */ /* 0x001fca00078e0203 */
[----:B------:R-:W-:Y:S01]  /*0150*/  ISETP.GE.U32.AND P0, PT, R3, R6, PT ;  /* 0x000000060300720c */ /* 0x000fe20003f06070 */
[----:B--2---:R-:W-:-:S12]  /*0160*/  FADD R0, R9, R0 ;  /* 0x0000000009007221 */ /* 0x004fd80000000000 */
[----:B------:R-:W-:Y:S05]  /*0170*/  @!P0 BRA `(.L_x_28) ;  /* 0xfffffffc00e88947 */ /* 0x000fea000383ffff */
.L_x_27:
[----:B------:R-:W-:Y:S05]  /*0180*/  BSYNC.RECONVERGENT B0 ;  /* 0x0000000000007941 */ /* 0x000fea0003800200 */
.L_x_26:
[----:B------:R-:W0:Y:S01]  /*0190*/  SHFL.DOWN PT, R3, R0, 0x10, 0x1f ;  /* 0x0a001f0000037f89 */ /* 0x000e2200000e0000 */
[----:B------:R-:W1:Y:S01]  /*01a0*/  S2UR UR5, SR_CgaCtaId ;  /* 0x00000000000579c3 */ /* 0x000e620000008800 */
[----:B------:R-:W-:Y:S01]  /*01b0*/  UMOV UR4, 0x400 ;  /* 0x0000040000047882 */ /* 0x000fe20000000000 */
[----:B0-----:R-:W-:Y:S01]  /*01c0*/  FADD R8, R3, R0 ;  /* 0x0000000003087221 */ /* 0x001fe20000000000 */
[----:B------:R-:W-:Y:S02]  /*01d0*/  SHF.R.U32.HI R0, RZ, 0x3, R7 ;  /* 0x00000003ff007819 */ /* 0x000fe40000011607 */
[----:B-1----:R-:W-:Y:S02]  /*01e0*/  MOV R12, UR5 ;  /* 0x00000005000c7c02 */ /* 0x002fe40008000f00 */
[----:B------:R-:W0:Y:S01]  /*01f0*/  SHFL.DOWN PT, R3, R8, 0x8, 0x1f ;  /* 0x09001f0008037f89 */ /* 0x000e2200000e0000 */
[----:B------:R-:W-:Y:S01]  /*0200*/  LOP3.LUT R0, R0, 0x7c, RZ, 0xc0, !PT ;  /* 0x0000007c00007812 */ /* 0x000fe200078ec0ff */
[----:B0-----:R-:W-:Y:S01]  /*0210*/  FADD R9, R8, R3 ;  /* 0x0000000308097221 */ /* 0x001fe20000000000 */
[----:B------:R-:W-:-:S04]  /*0220*/  LOP3.LUT P0, R8, R7, 0x1f, RZ, 0xc0, !PT ;  /* 0x0000001f07087812 */ /* 0x000fc8000780c0ff */
[----:B------:R-:W0:Y:S02]  /*0230*/  SHFL.DOWN PT, R10, R9, 0x4, 0x1f ;  /* 0x08801f00090a7f89 */ /* 0x000e2400000e0000 */
[----:B0-----:R-:W-:-:S05]  /*0240*/  FADD R10, R9, R10 ;  /* 0x0000000a090a7221 */ /* 0x001fca0000000000 */
[----:B------:R-:W0:Y:S02]  /*0250*/  SHFL.DOWN PT, R3, R10, 0x2, 0x1f ;  /* 0x08401f000a037f89 */ /* 0x000e2400000e0000 */
[----:B0-----:R-:W-:Y:S01]  /*0260*/  FADD R11, R10, R3 ;  /* 0x000000030a0b7221 */ /* 0x001fe20000000000 */
[----:B------:R-:W-:-:S04]  /*0270*/  IMAD.U32 R3, RZ, RZ, UR4 ;  /* 0x00000004ff037e24 */ /* 0x000fc8000f8e00ff */
[----:B------:R-:W0:Y:S01]  /*0280*/  SHFL.DOWN PT, R14, R11, 0x1, 0x1f ;  /* 0x08201f000b0e7f89 */ /* 0x000e2200000e0000 */
[----:B------:R-:W-:-:S05]  /*0290*/  VIADD R13, R3, 0x8 ;  /* 0x00000008030d7836 */ /* 0x000fca0000000000 */
[----:B------:R-:W-:-:S04]  /*02a0*/  LEA R13, R12, R13, 0x18 ;  /* 0x0000000d0c0d7211 */ /* 0x000fc800078ec0ff */
[----:B------:R-:W-:Y:S01]  /*02b0*/  LEA R10, R8, R13, 0x2 ;  /* 0x0000000d080a7211 */ /* 0x000fe200078e10ff */
[----:B------:R-:W-:Y:S02]  /*02c0*/  IMAD.IADD R9, R0, 0x1, R13 ;  /* 0x0000000100097824 */ /* 0x000fe400078e020d */
[----:B0-----:R-:W-:-:S05]  /*02d0*/  FADD R14, R11, R14 ;  /* 0x0000000e0b0e7221 */ /* 0x001fca0000000000 */
[----:B------:R0:W-:Y:S01]  /*02e0*/  @!P0 STS [R9], R14 ;  /* 0x0000000e09008388 */ /* 0x0001e20000000800 */
[----:B------:R-:W-:Y:S01]  /*02f0*/  BAR.SYNC.DEFER_BLOCKING 0x0 ;  /* 0x0000000000007b1d */ /* 0x000fe20000010000 */
[----:B------:R-:W-:-:S13]  /*0300*/  ISETP.GT.U32.AND P0, PT, R7, 0x1f, PT ;  /* 0x0000001f0700780c */ /* 0x000fda0003f04070 */
[----:B0-----:R-:W-:Y:S05]  /*0310*/  @P0 BRA `(.L_x_29) ;  /* 0x00000000009c0947 */ /* 0x001fea0003800000 */
[----:B------:R-:W0:Y:S01]  /*0320*/  LDCU UR4, c[0x0][0x360] ;  /* 0x00006c00ff0477ac */ /* 0x000e220008000800 */
[----:B------:R-:W-:Y:S01]  /*0330*/  IMAD.MOV.U32 R0, RZ, RZ, RZ ;  /* 0x000000ffff007224 */ /* 0x000fe200078e00ff */
[----:B0-----:R-:W-:-:S06]  /*0340*/  USHF.R.U32.HI UR4, URZ, 0x5, UR4 ;  /* 0x00000005ff047899 */ /* 0x001fcc0008011604 */
[----:B------:R-:W-:Y:S01]  /*0350*/  ISETP.GE.U32.AND P0, PT, R8, UR4, PT ;  /* 0x0000000408007c0c */ /* 0x000fe2000bf06070 */
[----:B------:R-:W-:-:S12]  /*0360*/  UMOV UR4, 0xffffffff ;  /* 0xffffffff00047882 */ /* 0x000fd80000000000 */
[----:B------:R0:W1:Y:S01]  /*0370*/  @!P0 LDS R0, [R10] ;  /* 0x000000000a008984 */ /* 0x0000620000000800 */
[----:B------:R-:W-:Y:S01]  /*0380*/  ISETP.NE.AND P0, PT, R8, RZ, PT ;  /* 0x000000ff0800720c */ /* 0x000fe20003f05270 */
[----:B------:R-:W-:-:S12]  /*0390*/  BRA.DIV UR4, `(.L_x_30) ;  /* 0x0000000a04287947 */ /* 0x000fd8000b800000 */
[----:B-1----:R-:W1:Y:S02]  /*03a0*/  SHFL.DOWN PT, R11, R0, 0x10, 0x1f ;  /* 0x0a001f00000b7f89 */ /* 0x002e6400000e0000 */
[----:B-1----:R-:W-:-:S05]  /*03b0*/  FADD R11, R11, R0 ;  /* 0x000000000b0b7221 */ /* 0x002fca0000000000 */
[----:B------:R-:W1:Y:S02]  /*03c0*/  SHFL.DOWN PT, R14, R11, 0x8, 0x1f ;  /* 0x09001f000b0e7f89 */ /* 0x000e6400000e0000 */
[----:B-1----:R-:W-:-:S05]  /*03d0*/  FADD R14, R11, R14 ;  /* 0x0000000e0b0e7221 */ /* 0x002fca0000000000 */
[----:B------:R-:W1:Y:S02]  /*03e0*/  SHFL.DOWN PT, R13, R14, 0x4, 0x1f ;  /* 0x08801f000e0d7f89 */ /* 0x000e6400000e0000 */
[----:B-1----:R-:W-:-:S05]  /*03f0*/  FADD R13, R14, R13 ;  /* 0x0000000d0e0d7221 */ /* 0x002fca0000000000 */
[----:B------:R-:W1:Y:S02]  /*0400*/  SHFL.DOWN PT, R16, R13, 0x2, 0x1f ;  /* 0x08401f000d107f89 */ /* 0x000e6400000e0000 */
[----:B-1----:R-:W-:-:S05]  /*0410*/  FADD R16, R13, R16 ;  /* 0x000000100d107221 */ /* 0x002fca0000000000 */
[----:B------:R1:W2:Y:S02]  /*0420*/  SHFL.DOWN PT, R15, R16, 0x1, 0x1f ;  /* 0x08201f00100f7f89 */ /* 0x0002a400000e0000 */
.L_x_46:
[----:B--2---:R-:W-:Y:S01]  /*0430*/  FADD R0, R16, R15 ;  /* 0x0000000f10007221 */ /* 0x004fe20000000000 */
[----:B------:R-:W-:Y:S06]  /*0440*/  @P0 BRA `(.L_x_29) ;  /* 0x0000000000500947 */ /* 0x000fec0003800000 */
[----:B------:R-:W-:Y:S01]  /*0450*/  I2FP.F32.U32 R3, R6 ;  /* 0x0000000600037245 */ /* 0x000fe20000201000 */
[----:B------:R-:W-:Y:S03]  /*0460*/  BSSY.RECONVERGENT B0, `(.L_x_31) ;  /* 0x000000c000007945 */ /* 0x000fe60003800200 */
[----:B------:R-:W2:Y:S08]  /*0470*/  MUFU.RCP R6, R3 ;  /* 0x0000000300067308 */ /* 0x000eb00000001000 */
[----:B------:R-:W3:Y:S01]  /*0480*/  FCHK P0, R0, R3 ;  /* 0x0000000300007302 */ /* 0x000ee20000000000 */
[----:B--2---:R-:W-:-:S04]  /*0490*/  FFMA R11, -R3, R6, 1 ;  /* 0x3f800000030b7423 */ /* 0x004fc80000000106 */
[----:B------:R-:W-:-:S04]  /*04a0*/  FFMA R11, R6, R11, R6 ;  /* 0x0000000b060b7223 */ /* 0x000fc80000000006 */
[----:B------:R-:W-:-:S04]  /*04b0*/  FFMA R6, R0, R11, RZ ;  /* 0x0000000b00067223 */ /* 0x000fc800000000ff */
[----:B------:R-:W-:-:S04]  /*04c0*/  FFMA R12, -R3, R6, R0 ;  /* 0x00000006030c7223 */ /* 0x000fc80000000100 */
[----:B------:R-:W-:Y:S01]  /*04d0*/  FFMA R6, R11, R12, R6 ;  /* 0x0000000c0b067223 */ /* 0x000fe20000000006 */
[----:B---3--:R-:W-:Y:S06]  /*04e0*/  @!P0 BRA `(.L_x_32) ;  /* 0x00000000000c8947 */ /* 0x008fec0003800000 */
[----:B------:R-:W-:-:S07]  /*04f0*/  MOV R12, 0x510 ;  /* 0x00000510000c7802 */ /* 0x000fce0000000f00 */
[----:B01----:R-:W-:Y:S05]  /*0500*/  CALL.REL.NOINC `($__internal_1_$__cuda_sm3x_div_rn_noftz_f32_slowpath) ;  /* 0x0000000800f07944 */ /* 0x003fea0003c00000 */
[----:B------:R-:W-:-:S07]  /*0510*/  IMAD.MOV.U32 R6, RZ, RZ, R0 ;  /* 0x000000ffff067224 */ /* 0x000fce00078e0000 */
.L_x_32:
[----:B------:R-:W-:Y:S05]  /*0520*/  BSYNC.RECONVERGENT B0 ;  /* 0x0000000000007941 */ /* 0x000fea0003800200 */
.L_x_31:
[----:B------:R-:W2:Y:S01]  /*0530*/  S2UR UR5, SR_CgaCtaId ;  /* 0x00000000000579c3 */ /* 0x000ea20000008800 */
[----:B------:R-:W-:Y:S02]  /*0540*/  UMOV UR4, 0x400 ;  /* 0x0000040000047882 */ /* 0x000fe40000000000 */
[----:B------:R-:W-:Y:S01]  /*0550*/  MOV R3, UR4 ;  /* 0x0000000400037c02 */ /* 0x000fe20008000f00 */
[----:B--2---:R-:W-:-:S05]  /*0560*/  IMAD.U32 R12, RZ, RZ, UR5 ;  /* 0x00000005ff0c7e24 */ /* 0x004fca000f8e00ff */
[----:B------:R-:W-:-:S05]  /*0570*/  LEA R11, R12, R3, 0x18 ;  /* 0x000000030c0b7211 */ /* 0x000fca00078ec0ff */
[----:B------:R2:W-:Y:S02]  /*0580*/  STS [R11], R6 ;  /* 0x000000060b007388 */ /* 0x0005e40000000800 */
.L_x_29:
[----:B------:R-:W-:Y:S05]  /*0590*/  WARPSYNC.ALL ;  /* 0x0000000000007948 */ /* 0x000fea0003800000 */
[----:B------:R-:W-:Y:S01]  /*05a0*/  BAR.SYNC.DEFER_BLOCKING 0x0 ;  /* 0x0000000000007b1d */ /* 0x000fe20000010000 */
[----:B------:R-:W-:Y:S01]  /*05b0*/  LEA R3, R12, R3, 0x18 ;  /* 0x000000030c037211 */ /* 0x000fe200078ec0ff */
[----:B--2---:R-:W-:-:S06]  /*05c0*/  HFMA2 R11, -RZ, RZ, 0, 0 ;  /* 0x00000000ff0b7431 */ /* 0x004fcc00000001ff */
[----:B------:R-:W2:Y:S01]  /*05d0*/  LDC R0, c[0x0][0x3a4] ;  /* 0x0000e900ff007b82 */ /* 0x000ea20000000800 */
[----:B------:R-:W-:Y:S01]  /*05e0*/  BSSY.RECONVERGENT B0, `(.L_x_33) ;  /* 0x000000e000007945 */ /* 0x000fe20003800200 */
[----:B------:R3:W4:Y:S01]  /*05f0*/  LDS R6, [R3] ;  /* 0x0000000003067984 */ /* 0x0007220000000800 */
[----:B--2---:R-:W-:-:S13]  /*0600*/  ISETP.GE.U32.AND P0, PT, R7, R0, PT ;  /* 0x000000000700720c */ /* 0x004fda0003f06070 */
[----:B---34-:R-:W-:Y:S05]  /*0610*/  @P0 BRA `(.L_x_34) ;  /* 0x0000000000280947 */ /* 0x018fea0003800000 */
[----:B-1----:R-:W1:Y:S01]  /*0620*/  LDC R16, c[0x0][0x360] ;  /* 0x0000d800ff107b82 */ /* 0x002e620000000800 */
[----:B------:R-:W-:Y:S01]  /*0630*/  IMAD.MOV.U32 R11, RZ, RZ, RZ ;  /* 0x000000ffff0b7224 */ /* 0x000fe200078e00ff */
[----:B------:R-:W-:-:S07]  /*0640*/  MOV R15, R7 ;  /* 0x00000007000f7202 */ /* 0x000fce0000000f00 */
.L_x_35:
[----:B------:R-:W-:-:S06]  /*0650*/  IMAD.WIDE.U32 R12, R15, 0x4, R4 ;  /* 0x000000040f0c7825 */ /* 0x000fcc00078e0004 */
[----:B------:R-:W2:Y:S01]  /*0660*/  LDG.E.CONSTANT R13, desc[UR6][R12.64] ;  /* 0x000000060c0d7981 */ /* 0x000ea2000c1e9900 */
[----:B-1----:R-:W-:-:S05]  /*0670*/  IMAD.IADD R15, R16, 0x1, R15 ;  /* 0x00000001100f7824 */ /* 0x002fca00078e020f */
[----:B------:R-:W-:Y:S01]  /*0680*/  ISETP.GE.U32.AND P0, PT, R15, R0, PT ;  /* 0x000000000f00720c */ /* 0x000fe20003f06070 */
[----:B--2---:R-:W-:-:S04]  /*0690*/  FADD R14, -R6, R13 ;  /* 0x0000000d060e7221 */ /* 0x004fc80000000100 */
[----:B------:R-:W-:-:S08]  /*06a0*/  FFMA R11, R14, R14, R11 ;  /* 0x0000000e0e0b7223 */ /* 0x000fd0000000000b */
[----:B------:R-:W-:Y:S05]  /*06b0*/  @!P0 BRA `(.L_x_35) ;  /* 0xfffffffc00e48947 */ /* 0x000fea000383ffff */
.L_x_34:
[----:B------:R-:W-:Y:S05]  /*06c0*/  BSYNC.RECONVERGENT B0 ;  /* 0x0000000000007941 */ /* 0x000fea0003800200 */
.L_x_33:
[----:B------:R-:W2:Y:S01]  /*06d0*/  SHFL.DOWN PT, R12, R11, 0x10, 0x1f ;  /* 0x0a001f000b0c7f89 */ /* 0x000ea200000e0000 */
[----:B------:R-:W-:Y:S02]  /*06e0*/  ISETP.NE.AND P0, PT, R8, RZ, PT ;  /* 0x000000ff0800720c */ /* 0x000fe40003f05270 */
[----:B------:R-:W-:Y:S01]  /*06f0*/  ISETP.GT.U32.AND P1, PT, R7, 0x1f, PT ;  /* 0x0000001f0700780c */ /* 0x000fe20003f24070 */
[----:B--2---:R-:W-:-:S05]  /*0700*/  FADD R12, R12, R11 ;  /* 0x0000000b0c0c7221 */ /* 0x004fca0000000000 */
[----:B------:R-:W2:Y:S02]  /*0710*/  SHFL.DOWN PT, R13, R12, 0x8, 0x1f ;  /* 0x09001f000c0d7f89 */ /* 0x000ea400000e0000 */
[----:B--2---:R-:W-:-:S05]  /*0720*/  FADD R13, R12, R13 ;  /* 0x0000000d0c0d7221 */ /* 0x004fca0000000000 */
[----:B------:R-:W2:Y:S02]  /*0730*/  SHFL.DOWN PT, R14, R13, 0x4, 0x1f ;  /* 0x08801f000d0e7f89 */ /* 0x000ea400000e0000 */
[----:B--2---:R-:W-:-:S05]  /*0740*/  FADD R14, R13, R14 ;  /* 0x0000000e0d0e7221 */ /* 0x004fca0000000000 */
[----:B------:R-:W2:Y:S02]  /*0750*/  SHFL.DOWN PT, R15, R14, 0x2, 0x1f ;  /* 0x08401f000e0f7f89 */ /* 0x000ea400000e0000 */
[----:B--2---:R-:W-:-:S05]  /*0760*/  FADD R15, R14, R15 ;  /* 0x0000000f0e0f7221 */ /* 0x004fca0000000000 */
[----:B-1----:R-:W1:Y:S02]  /*0770*/  SHFL.DOWN PT, R16, R15, 0x1, 0x1f ;  /* 0x08201f000f107f89 */ /* 0x002e6400000e0000 */
[----:B-1----:R-:W-:-:S05]  /*0780*/  FADD R16, R15, R16 ;  /* 0x000000100f107221 */ /* 0x002fca0000000000 */
[----:B------:R1:W-:Y:S01]  /*0790*/  @!P0 STS [R9], R16 ;  /* 0x0000001009008388 */ /* 0x0003e20000000800 */
[----:B------:R-:W-:Y:S06]  /*07a0*/  BAR.SYNC.DEFER_BLOCKING 0x0 ;  /* 0x0000000000007b1d */ /* 0x000fec0000010000 */
[----:B------:R-:W-:Y:S05]  /*07b0*/  @P1 BRA `(.L_x_36) ;  /* 0x0000000000981947 */ /* 0x000fea0003800000 */
[----:B------:R-:W2:Y:S02]  /*07c0*/  LDCU UR4, c[0x0][0x360] ;  /* 0x00006c00ff0477ac */ /* 0x000ea40008000800 */
[----:B--2---:R-:W-:-:S06]  /*07d0*/  USHF.R.U32.HI UR4, URZ, 0x5, UR4 ;  /* 0x00000005ff047899 */ /* 0x004fcc0008011604 */
[----:B------:R-:W-:Y:S01]  /*07e0*/  ISETP.GE.U32.AND P1, PT, R8, UR4, PT ;  /* 0x0000000408007c0c */ /* 0x000fe2000bf26070 */
[----:B------:R-:W-:Y:S01]  /*07f0*/  UMOV UR4, 0xffffffff ;  /* 0xffffffff00047882 */ /* 0x000fe20000000000 */
[----:B------:R-:W-:-:S11]  /*0800*/  MOV R8, RZ ;  /* 0x000000ff00087202 */ /* 0x000fd60000000f00 */
[----:B------:R2:W3:Y:S01]  /*0810*/  @!P1 LDS R8, [R10] ;  /* 0x000000000a089984 */ /* 0x0004e20000000800 */
[----:B------:R-:W-:Y:S05]  /*0820*/  BRA.DIV UR4, `(.L_x_37) ;  /* 0x0000000604947947 */ /* 0x000fea000b800000 */
[----:B-1-3--:R-:W1:Y:S02]  /*0830*/  SHFL.DOWN PT, R9, R8, 0x10, 0x1f ;  /* 0x0a001f0008097f89 */ /* 0x00ae6400000e0000 */
[----:B-1----:R-:W-:-:S05]  /*0840*/  FADD R9, R9, R8 ;  /* 0x0000000809097221 */ /* 0x002fca0000000000 */
[----:B0-2---:R-:W0:Y:S02]  /*0850*/  SHFL.DOWN PT, R10, R9, 0x8, 0x1f ;  /* 0x09001f00090a7f89 */ /* 0x005e2400000e0000 */
[----:B0-----:R-:W-:-:S05]  /*0860*/  FADD R10, R9, R10 ;  /* 0x0000000a090a7221 */ /* 0x001fca0000000000 */
[----:B------:R-:W0:Y:S02]  /*0870*/  SHFL.DOWN PT, R11, R10, 0x4, 0x1f ;  /* 0x08801f000a0b7f89 */ /* 0x000e2400000e0000 */
[----:B0-----:R-:W-:-:S05]  /*0880*/  FADD R11, R10, R11 ;  /* 0x0000000b0a0b7221 */ /* 0x001fca0000000000 */
[----:B------:R-:W0:Y:S02]  /*0890*/  SHFL.DOWN PT, R12, R11, 0x2, 0x1f ;  /* 0x08401f000b0c7f89 */ /* 0x000e2400000e0000 */
[----:B0-----:R-:W-:-:S05]  /*08a0*/  FADD R12, R11, R12 ;  /* 0x0000000c0b0c7221 */ /* 0x001fca0000000000 */
[----:B------:R0:W1:Y:S02]  /*08b0*/  SHFL.DOWN PT, R13, R12, 0x1, 0x1f ;  /* 0x08201f000c0d7f89 */ /* 0x00006400000e0000 */
.L_x_52:
        /* <DEDUP_REMOVED lines=12> */
[----:B------:R-:W-:Y:S01]  /*0980*/  IMAD.MOV.U32 R0, RZ, RZ, R13 ;  /* 0x000000ffff007224 */ /* 0x000fe200078e000d */
[----:B------:R-:W-:Y:S02]  /*0990*/  MOV R3, R10 ;  /* 0x0000000a00037202 */ /* 0x000fe40000000f00 */
[----:B0-----:R-:W-:-:S07]  /*09a0*/  MOV R12, 0x9c0 ;  /* 0x000009c0000c7802 */ /* 0x001fce0000000f00 */
[----:B------:R-:W-:Y:S05]  /*09b0*/  CALL.REL.NOINC `($__internal_1_$__cuda_sm3x_div_rn_noftz_f32_slowpath) ;  /* 0x0000000400c47944 */ /* 0x000fea0003c00000 */
.L_x_39:
[----:B------:R-:W-:Y:S05]  /*09c0*/  BSYNC.RECONVERGENT B0 ;  /* 0x0000000000007941 */ /* 0x000fea0003800200 */
.L_x_38:
[----:B------:R-:W1:Y:S01]  /*09d0*/  S2UR UR5, SR_CgaCtaId ;  /* 0x00000000000579c3 */ /* 0x000e620000008800 */
[----:B------:R-:W-:Y:S02]  /*09e0*/  UMOV UR4, 0x400 ;  /* 0x0000040000047882 */ /* 0x000fe40000000000 */
[----:B-1----:R-:W-:-:S06]  /*09f0*/  ULEA UR4, UR5, UR4, 0x18 ;  /* 0x0000000405047291 */ /* 0x002fcc000f8ec0ff */
[----:B------:R-:W-:-:S05]  /*0a00*/  IMAD.U32 R3, RZ, RZ, UR4 ;  /* 0x00000004ff037e24 */ /* 0x000fca000f8e00ff */
[----:B------:R2:W-:Y:S02]  /*0a10*/  STS [R3+0x4], R0 ;  /* 0x0000040003007388 */ /* 0x0005e40000000800 */
.L_x_36:
[----:B------:R-:W-:Y:S05]  /*0a20*/  WARPSYNC.ALL ;  /* 0x0000000000007948 */ /* 0x000fea0003800000 */
[----:B------:R-:W-:Y:S08]  /*0a30*/  BAR.SYNC.DEFER_BLOCKING 0x0 ;  /* 0x0000000000007b1d */ /* 0x000ff00000010000 */
[----:B------:R-:W3:Y:S01]  /*0a40*/  LDC R22, c[0x0][0x3a4] ;  /* 0x0000e900ff167b82 */ /* 0x000ee20000000800 */
[----:B------:R-:W4:Y:S01]  /*0a50*/  LDCU UR4, c[0x0][0x3a8] ;  /* 0x00007500ff0477ac */ /* 0x000f220008000800 */
[----:B--2---:R-:W4:Y:S01]  /*0a60*/  LDS R3, [R3+0x4] ;  /* 0x0000040003037984 */ /* 0x004f220000000800 */
[----:B---3--:R-:W-:Y:S01]  /*0a70*/  ISETP.GE.U32.AND P0, PT, R7, R22, PT ;  /* 0x000000160700720c */ /* 0x008fe20003f06070 */
[----:B----4-:R-:W-:-:S12]  /*0a80*/  FADD R0, R3, UR4 ;  /* 0x0000000403007e21 */ /* 0x010fd80008000000 */
[----:B------:R-:W-:Y:S05]  /*0a90*/  @P0 EXIT ;  /* 0x000000000000094d */ /* 0x000fea0003800000 */
[C---:B------:R-:W-:Y:S01]  /*0aa0*/  FSETP.GEU.AND P0, PT, |R0|.reuse, 1.175494350822287508e-38, PT ;  /* 0x008000000000780b */ /* 0x040fe20003f0e200 */
[----:B-1----:R-:W1:Y:S01]  /*0ab0*/  LDC.64 R8, c[0x0][0x390] ;  /* 0x0000e400ff087b82 */ /* 0x002e620000000a00 */
[----:B------:R-:W2:Y:S01]  /*0ac0*/  LDCU UR4, c[0x0][0x360] ;  /* 0x00006c00ff0477ac */ /* 0x000ea20008000800 */
[----:B------:R-:W3:Y:S06]  /*0ad0*/  LDCU.64 UR8, c[0x0][0x380] ;  /* 0x00007000ff0877ac */ /* 0x000eec0008000a00 */
[----:B0-----:R-:W0:Y:S04]  /*0ae0*/  LDC.64 R10, c[0x0][0x398] ;  /* 0x0000e600ff0a7b82 */ /* 0x001e280000000a00 */
[----:B------:R-:W-:-:S04]  /*0af0*/  @!P0 FMUL R0, R0, 16777216 ;  /* 0x4b80000000008820 */ /* 0x000fc80000400000 */
[----:B------:R-:W4:Y:S02]  /*0b00*/  MUFU.RSQ R3, R0 ;  /* 0x0000000000037308 */ /* 0x000f240000001400 */
[----:B--234-:R-:W-:-:S07]  /*0b10*/  @!P0 FMUL R3, R3, 4096 ;  /* 0x4580000003038820 */ /* 0x01cfce0000400000 */
.L_x_40:
[----:B--2---:R-:W-:-:S04]  /*0b20*/  IMAD.WIDE.U32 R14, R7, 0x4, R4 ;  /* 0x00000004070e7825 */ /* 0x004fc800078e0004 */
[C---:B-1----:R-:W-:Y:S02]  /*0b30*/  IMAD.WIDE.U32 R16, R7.reuse, 0x4, R8 ;  /* 0x0000000407107825 */ /* 0x042fe400078e0008 */
[----:B------:R-:W2:Y:S02]  /*0b40*/  LDG.E.CONSTANT R15, desc[UR6][R14.64] ;  /* 0x000000060e0f7981 */ /* 0x000ea4000c1e9900 */
[C---:B0-----:R-:W-:Y:S02]  /*0b50*/  IMAD.WIDE.U32 R18, R7.reuse, 0x4, R10 ;  /* 0x0000000407127825 */ /* 0x041fe400078e000a */
[----:B------:R-:W3:Y:S04]  /*0b60*/  LDG.E.CONSTANT R17, desc[UR6][R16.64] ;  /* 0x0000000610117981 */ /* 0x000ee8000c1e9900 */
[----:B------:R-:W3:Y:S01]  /*0b70*/  LDG.E.CONSTANT R19, desc[UR6][R18.64] ;  /* 0x0000000612137981 */ /* 0x000ee2000c1e9900 */
[----:B------:R-:W-:Y:S01]  /*0b80*/  IADD3 R13, P0, PT, R2, R7, RZ ;  /* 0x00000007020d7210 */ /* 0x000fe20007f1e0ff */
[----:B------:R-:W-:-:S03]  /*0b90*/  VIADD R7, R7, UR4 ;  /* 0x0000000407077c36 */ /* 0x000fc60008000000 */
[----:B------:R-:W-:Y:S02]  /*0ba0*/  IADD3.X R20, PT, PT, RZ, RZ, RZ, P0, !PT ;  /* 0x000000ffff147210 */ /* 0x000fe400007fe4ff */
[----:B------:R-:W-:-:S04]  /*0bb0*/  LEA R12, P0, R13, UR8, 0x2 ;  /* 0x000000080d0c7c11 */ /* 0x000fc8000f8010ff */
[----:B------:R-:W-:Y:S02]  /*0bc0*/  LEA.HI.X R13, R13, UR9, R20, 0x2, P0 ;  /* 0x000000090d0d7c11 */ /* 0x000fe400080f1414 */
[----:B------:R-:W-:Y:S01]  /*0bd0*/  ISETP.GE.U32.AND P0, PT, R7, R22, PT ;  /* 0x000000160700720c */ /* 0x000fe20003f06070 */
[----:B--2---:R-:W-:-:S04]  /*0be0*/  FADD R0, -R6, R15 ;  /* 0x0000000f06007221 */ /* 0x004fc80000000100 */
[----:B------:R-:W-:-:S04]  /*0bf0*/  FMUL R0, R3, R0 ;  /* 0x0000000003007220 */ /* 0x000fc80000400000 */
[----:B---3--:R-:W-:-:S05]  /*0c00*/  FFMA R15, R0, R17, R19 ;  /* 0x00000011000f7223 */ /* 0x008fca0000000013 */
[----:B------:R2:W-:Y:S01]  /*0c10*/  STG.E desc[UR6][R12.64], R15 ;  /* 0x0000000f0c007986 */ /* 0x0005e2000c101906 */
[----:B------:R-:W-:Y:S05]  /*0c20*/  @!P0 BRA `(.L_x_40) ;  /* 0xfffffffc00bc8947 */ /* 0x000fea000383ffff */
[----:B------:R-:W-:Y:S05]  /*0c30*/  EXIT ;  /* 0x000000000000794d */ /* 0x000fea0003800000 */
.L_x_30:
[----:B------:R-:W-:Y:S01]  /*0c40*/  HFMA2 R20, -RZ, RZ, 0, 1.847743988037109375e-06 ;  /* 0x0000001fff147431 */ /* 0x000fe200000001ff */
[----:B-1----:R-:W-:Y:S01]  /*0c50*/  MOV R18, R0 ;  /* 0x0000000000127202 */ /* 0x002fe20000000f00 */
[----:B------:R-:W-:Y:S02]  /*0c60*/  IMAD.MOV.U32 R19, RZ, RZ, 0x10 ;  /* 0x00000010ff137424 */ /* 0x000fe400078e00ff */
[----:B------:R-:W-:-:S07]  /*0c70*/  IMAD.MOV.U32 R17, RZ, RZ, -0x1 ;  /* 0xffffffffff117424 */ /* 0x000fce00078e00ff */
[----:B0-----:R-:W-:Y:S05]  /*0c80*/  WARPSYNC.COLLECTIVE R17, `(.L_x_41) ;  /* 0x0000000011087348 */ /* 0x001fea0003c00000 */
[----:B------:R1:W2:Y:S02]  /*0c90*/  SHFL.DOWN P1, R15, R18, R19, R20 ;  /* 0x08000013120f7389 */ /* 0x0002a40000020014 */
[----:B012---:R-:W-:Y:S05]  /*0ca0*/  ENDCOLLECTIVE ;  /* 0x000000000000791b */ /* 0x007fea0003800000 */
.L_x_41:
[----:B------:R-:W-:Y:S01]  /*0cb0*/  HFMA2 R19, -RZ, RZ, 0, 4.76837158203125e-07 ;  /* 0x00000008ff137431 */ /* 0x000fe200000001ff */
[----:B------:R-:W-:-:S05]  /*0cc0*/  MOV R11, R15 ;  /* 0x0000000f000b7202 */ /* 0x000fca0000000f00 */
[----:B------:R-:W-:-:S04]  /*0cd0*/  FADD R11, R11, R0 ;  /* 0x000000000b0b7221 */ /* 0x000fc80000000000 */
[----:B------:R-:W-:-:S07]  /*0ce0*/  IMAD.MOV.U32 R18, RZ, RZ, R11 ;  /* 0x000000ffff127224 */ /* 0x000fce00078e000b */
[----:B------:R-:W-:Y:S05]  /*0cf0*/  WARPSYNC.COLLECTIVE R17, `(.L_x_42) ;  /* 0x0000000011087348 */ /* 0x000fea0003c00000 */
[----:B------:R0:W1:Y:S02]  /*0d00*/  SHFL.DOWN P1, R15, R18, R19, R20 ;  /* 0x08000013120f7389 */ /* 0x0000640000020014 */
[----:B01----:R-:W-:Y:S05]  /*0d10*/  ENDCOLLECTIVE ;  /* 0x000000000000791b */ /* 0x003fea0003800000 */
.L_x_42:
[----:B------:R-:W-:Y:S02]  /*0d20*/  IMAD.MOV.U32 R19, RZ, RZ, 0x4 ;  /* 0x00000004ff137424 */ /* 0x000fe400078e00ff */
[----:B------:R-:W-:-:S04]  /*0d30*/  IMAD.MOV.U32 R14, RZ, RZ, R15 ;  /* 0x000000ffff0e7224 */ /* 0x000fc800078e000f */
[----:B------:R-:W-:-:S05]  /*0d40*/  FADD R14, R11, R14 ;  /* 0x0000000e0b0e7221 */ /* 0x000fca0000000000 */
[----:B------:R-:W-:-:S07]  /*0d50*/  MOV R18, R14 ;  /* 0x0000000e00127202 */ /* 0x000fce0000000f00 */
[----:B------:R-:W-:Y:S05]  /*0d60*/  WARPSYNC.COLLECTIVE R17, `(.L_x_43) ;  /* 0x0000000011087348 */ /* 0x000fea0003c00000 */
[----:B------:R0:W1:Y:S02]  /*0d70*/  SHFL.DOWN P1, R15, R18, R19, R20 ;  /* 0x08000013120f7389 */ /* 0x0000640000020014 */
[----:B01----:R-:W-:Y:S05]  /*0d80*/  ENDCOLLECTIVE ;  /* 0x000000000000791b */ /* 0x003fea0003800000 */
.L_x_43:
[----:B------:R-:W-:Y:S01]  /*0d90*/  HFMA2 R19, -RZ, RZ, 0, 1.1920928955078125e-07 ;  /* 0x00000002ff137431 */ /* 0x000fe200000001ff */
[----:B------:R-:W-:-:S05]  /*0da0*/  MOV R13, R15 ;  /* 0x0000000f000d7202 */ /* 0x000fca0000000f00 */
[----:B------:R-:W-:-:S04]  /*0db0*/  FADD R13, R14, R13 ;  /* 0x0000000d0e0d7221 */ /* 0x000fc80000000000 */
[----:B------:R-:W-:-:S07]  /*0dc0*/  IMAD.MOV.U32 R18, RZ, RZ, R13 ;  /* 0x000000ffff127224 */ /* 0x000fce00078e000d */
[----:B------:R-:W-:Y:S05]  /*0dd0*/  WARPSYNC.COLLECTIVE R17, `(.L_x_44) ;  /* 0x0000000011087348 */ /* 0x000fea0003c00000 */
[----:B------:R0:W1:Y:S02]  /*0de0*/  SHFL.DOWN P1, R15, R18, R19, R20 ;  /* 0x08000013120f7389 */ /* 0x0000640000020014 */
[----:B01----:R-:W-:Y:S05]  /*0df0*/  ENDCOLLECTIVE ;  /* 0x000000000000791b */ /* 0x003fea0003800000 */
.L_x_44:
[----:B------:R-:W-:Y:S02]  /*0e00*/  IMAD.MOV.U32 R19, RZ, RZ, 0x1 ;  /* 0x00000001ff137424 */ /* 0x000fe400078e00ff */
[----:B------:R-:W-:-:S04]  /*0e10*/  IMAD.MOV.U32 R16, RZ, RZ, R15 ;  /* 0x000000ffff107224 */ /* 0x000fc800078e000f */
[----:B------:R-:W-:-:S05]  /*0e20*/  FADD R16, R13, R16 ;  /* 0x000000100d107221 */ /* 0x000fca0000000000 */
[----:B------:R-:W-:-:S07]  /*0e30*/  MOV R18, R16 ;  /* 0x0000001000127202 */ /* 0x000fce0000000f00 */
[----:B------:R-:W-:Y:S05]  /*0e40*/  WARPSYNC.COLLECTIVE R17, `(.L_x_45) ;  /* 0x0000000011087348 */ /* 0x000fea0003c00000 */
[----:B------:R0:W1:Y:S02]  /*0e50*/  SHFL.DOWN P1, R15, R18, R19, R20 ;  /* 0x08000013120f7389 */ /* 0x0000640000020014 */
[----:B01----:R-:W-:Y:S05]  /*0e60*/  ENDCOLLECTIVE ;  /* 0x000000000000791b */ /* 0x003fea0003800000 */
.L_x_45:
[----:B------:R-:W-:Y:S05]  /*0e70*/  BRA `(.L_x_46) ;  /* 0xfffffff4006c7947 */ /* 0x000fea000383ffff */
.L_x_37:
[----:B------:R-:W-:Y:S01]  /*0e80*/  HFMA2 R20, -RZ, RZ, 0, 1.847743988037109375e-06 ;  /* 0x0000001fff147431 */ /* 0x000fe200000001ff */
[----:B---3--:R-:W-:Y:S01]  /*0e90*/  MOV R18, R8 ;  /* 0x0000000800127202 */ /* 0x008fe20000000f00 */
[----:B------:R-:W-:Y:S02]  /*0ea0*/  IMAD.MOV.U32 R19, RZ, RZ, 0x10 ;  /* 0x00000010ff137424 */ /* 0x000fe400078e00ff */
[----:B------:R-:W-:-:S07]  /*0eb0*/  IMAD.MOV.U32 R17, RZ, RZ, -0x1 ;  /* 0xffffffffff117424 */ /* 0x000fce00078e00ff */
[----:B012---:R-:W-:Y:S05]  /*0ec0*/  WARPSYNC.COLLECTIVE R17, `(.L_x_47) ;  /* 0x0000000011087348 */ /* 0x007fea0003c00000 */
[----:B------:R3:W4:Y:S02]  /*0ed0*/  SHFL.DOWN P1, R15, R18, R19, R20 ;  /* 0x08000013120f7389 */ /* 0x0007240000020014 */
[----:B01234-:R-:W-:Y:S05]  /*0ee0*/  ENDCOLLECTIVE ;  /* 0x000000000000791b */ /* 0x01ffea0003800000 */
.L_x_47:
[----:B------:R-:W-:Y:S01]  /*0ef0*/  HFMA2 R19, -RZ, RZ, 0, 4.76837158203125e-07 ;  /* 0x00000008ff137431 */ /* 0x000fe200000001ff */
[----:B------:R-:W-:-:S05]  /*0f00*/  MOV R9, R15 ;  /* 0x0000000f00097202 */ /* 0x000fca0000000f00 */
[----:B------:R-:W-:-:S04]  /*0f10*/  FADD R9, R9, R8 ;  /* 0x0000000809097221 */ /* 0x000fc80000000000 */
[----:B------:R-:W-:-:S07]  /*0f20*/  IMAD.MOV.U32 R18, RZ, RZ, R9 ;  /* 0x000000ffff127224 */ /* 0x000fce00078e0009 */
[----:B------:R-:W-:Y:S05]  /*0f30*/  WARPSYNC.COLLECTIVE R17, `(.L_x_48) ;  /* 0x0000000011087348 */ /* 0x000fea0003c00000 */
[----:B------:R0:W1:Y:S02]  /*0f40*/  SHFL.DOWN P1, R15, R18, R19, R20 ;  /* 0x08000013120f7389 */ /* 0x0000640000020014 */
[----:B01----:R-:W-:Y:S05]  /*0f50*/  ENDCOLLECTIVE ;  /* 0x000000000000791b */ /* 0x003fea0003800000 */
.L_x_48:
[----:B------:R-:W-:Y:S02]  /*0f60*/  IMAD.MOV.U32 R19, RZ, RZ, 0x4 ;  /* 0x00000004ff137424 */ /* 0x000fe400078e00ff */
[----:B------:R-:W-:-:S04]  /*0f70*/  IMAD.MOV.U32 R10, RZ, RZ, R15 ;  /* 0x000000ffff0a7224 */ /* 0x000fc800078e000f */
[----:B------:R-:W-:-:S05]  /*0f80*/  FADD R10, R9, R10 ;  /* 0x0000000a090a7221 */ /* 0x000fca0000000000 */
[----:B------:R-:W-:-:S07]  /*0f90*/  MOV R18, R10 ;  /* 0x0000000a00127202 */ /* 0x000fce0000000f00 */
[----:B------:R-:W-:Y:S05]  /*0fa0*/  WARPSYNC.COLLECTIVE R17, `(.L_x_49) ;  /* 0x0000000011087348 */ /* 0x000fea0003c00000 */
[----:B------:R0:W1:Y:S02]  /*0fb0*/  SHFL.DOWN P1, R15, R18, R19, R20 ;  /* 0x08000013120f7389 */ /* 0x0000640000020014 */
[----:B01----:R-:W-:Y:S05]  /*0fc0*/  ENDCOLLECTIVE ;  /* 0x000000000000791b */ /* 0x003fea0003800000 */
.L_x_49:
[----:B------:R-:W-:Y:S01]  /*0fd0*/  HFMA2 R19, -RZ, RZ, 0, 1.1920928955078125e-07 ;  /* 0x00000002ff137431 */ /* 0x000fe200000001ff */
[----:B------:R-:W-:-:S05]  /*0fe0*/  MOV R11, R15 ;  /* 0x0000000f000b7202 */ /* 0x000fca0000000f00 */
[----:B------:R-:W-:-:S04]  /*0ff0*/  FADD R11, R10, R11 ;  /* 0x0000000b0a0b7221 */ /* 0x000fc80000000000 */
[----:B------:R-:W-:-:S07]  /*1000*/  IMAD.MOV.U32 R18, RZ, RZ, R11 ;  /* 0x000000ffff127224 */ /* 0x000fce00078e000b */
[----:B------:R-:W-:Y:S05]  /*1010*/  WARPSYNC.COLLECTIVE R17, `(.L_x_50) ;  /* 0x0000000011087348 */ /* 0x000fea0003c00000 */
[----:B------:R0:W1:Y:S02]  /*1020*/  SHFL.DOWN P1, R15, R18, R19, R20 ;  /* 0x08000013120f7389 */ /* 0x0000640000020014 */
[----:B01----:R-:W-:Y:S05]  /*1030*/  ENDCOLLECTIVE ;  /* 0x000000000000791b */ /* 0x003fea0003800000 */
.L_x_50:
[----:B------:R-:W-:Y:S02]  /*1040*/  IMAD.MOV.U32 R19, RZ, RZ, 0x1 ;  /* 0x00000001ff137424 */ /* 0x000fe400078e00ff */
[----:B------:R-:W-:-:S04]  /*1050*/  IMAD.MOV.U32 R12, RZ, RZ, R15 ;  /* 0x000000ffff0c7224 */ /* 0x000fc800078e000f */
[----:B------:R-:W-:-:S05]  /*1060*/  FADD R12, R11, R12 ;  /* 0x0000000c0b0c7221 */ /* 0x000fca0000000000 */
[----:B------:R-:W-:-:S07]  /*1070*/  MOV R18, R12 ;  /* 0x0000000c00127202 */ /* 0x000fce0000000f00 */
[----:B------:R-:W-:Y:S05]  /*1080*/  WARPSYNC.COLLECTIVE R17, `(.L_x_51) ;  /* 0x0000000011087348 */ /* 0x000fea0003c00000 */
[----:B------:R0:W1:Y:S02]  /*1090*/  SHFL.DOWN P1, R15, R18, R19, R20 ;  /* 0x08000013120f7389 */ /* 0x0000640000020014 */
[----:B01----:R-:W-:Y:S05]  /*10a0*/  ENDCOLLECTIVE ;  /* 0x000000000000791b */ /* 0x003fea0003800000 */
.L_x_51:
[----:B------:R-:W-:Y:S01]  /*10b0*/  MOV R13, R15 ;  /* 0x0000000f000d7202 */ /* 0x000fe20000000f00 */
[----:B------:R-:W-:Y:S06]  /*10c0*/  BRA `(.L_x_52) ;  /* 0xfffffff400fc7947 */ /* 0x000fec000383ffff */
        .weak           $__internal_1_$__cuda_sm3x_div_rn_noftz_f32_slowpath
        .type           $__internal_1_$__cuda_sm3x_div_rn_noftz_f32_slowpath,@function
        .size           $__internal_1_$__cuda_sm3x_div_rn_noftz_f32_slowpath,(.L_x_110 - $__internal_1_$__cuda_sm3x_div_rn_noftz_f32_slowpath)
$__internal_1_$__cuda_sm3x_div_rn_noftz_f32_slowpath:
[----:B------:R-:W-:Y:S01]  /*10d0*/  SHF.R.U32.HI R13, RZ, 0x17, R3 ;  /* 0x00000017ff0d7819 */ /* 0x000fe20000011603 */
[----:B------:R-:W-:Y:S01]  /*10e0*/  BSSY.RECONVERGENT B1, `(.L_x_53) ;  /* 0x0000062000017945 */ /* 0x000fe20003800200 */
[----:B------:R-:W-:Y:S02]  /*10f0*/  SHF.R.U32.HI R11, RZ, 0x17, R0 ;  /* 0x00000017ff0b7819 */ /* 0x000fe40000011600 */
[----:B------:R-:W-:Y:S02]  /*1100*/  LOP3.LUT R13, R13, 0xff, RZ, 0xc0, !PT ;  /* 0x000000ff0d0d7812 */ /* 0x000fe400078ec0ff */
        /* <DEDUP_REMOVED lines=28> */
[----:B------:R-:W-:Y:S02]  /*12d0*/  @!P1 FFMA R3, R3, 1.84467440737095516160e+19, RZ ;  /* 0x5f80000003039823 */ /* 0x000fe400000000ff */
[----:B------:R-:W-:-:S07]  /*12e0*/  @!P1 IADD3 R11, PT, PT, R11, 0x40, RZ ;  /* 0x000000400b0b9810 */ /* 0x000fce0007ffe0ff */
.L_x_54:
[----:B------:R-:W-:Y:S01]  /*12f0*/  LEA R14, R13, 0xc0800000, 0x17 ;  /* 0xc08000000d0e7811 */ /* 0x000fe200078eb8ff */
[----:B------:R-:W-:Y:S04]  /*1300*/  BSSY.RECONVERGENT B2, `(.L_x_59) ;  /* 0x0000036000027945 */ /* 0x000fe80003800200 */
[----:B------:R-:W-:Y:S01]  /*1310*/  IMAD.IADD R14, R3, 0x1, -R14 ;  /* 0x00000001030e7824 */ /* 0x000fe200078e0a0e */
[----:B------:R-:W-:-:S03]  /*1320*/  IADD3 R3, PT, PT, R16, -0x7f, RZ ;  /* 0xffffff8110037810 */ /* 0x000fc60007ffe0ff */
[----:B------:R0:W1:Y:S01]  /*1330*/  MUFU.RCP R15, R14 ;  /* 0x0000000e000f7308 */ /* 0x0000620000001000 */
[----:B------:R-:W-:Y:S01]  /*1340*/  FADD.FTZ R17, -R14, -RZ ;  /* 0x800000ff0e117221 */ /* 0x000fe20000010100 */
[C---:B------:R-:W-:Y:S01]  /*1350*/  IMAD R0, R3.reuse, -0x800000, R0 ;  /* 0xff80000003007824 */ /* 0x040fe200078e0200 */
[----:B0-----:R-:W-:-:S05]  /*1360*/  IADD3 R14, PT, PT, R3, 0x7f, -R13 ;  /* 0x0000007f030e7810 */ /* 0x001fca0007ffe80d */
[----:B------:R-:W-:Y:S02]  /*1370*/  IMAD.IADD R14, R14, 0x1, R11 ;  /* 0x000000010e0e7824 */ /* 0x000fe400078e020b */
[----:B-1----:R-:W-:-:S04]  /*1380*/  FFMA R16, R15, R17, 1 ;  /* 0x3f8000000f107423 */ /* 0x002fc80000000011 */
        /* <DEDUP_REMOVED lines=20> */
[CCC-:B------:R-:W-:Y:S01]  /*14d0*/  FFMA.RM R14, R18.reuse, R16.reuse, R15.reuse ;  /* 0x00000010120e7223 */ /* 0x1c0fe2000000400f */
[C---:B------:R-:W-:Y:S02]  /*14e0*/  ISETP.NE.AND P2, PT, R13.reuse, RZ, PT ;  /* 0x000000ff0d00720c */ /* 0x040fe40003f45270 */
[----:B------:R-:W-:Y:S02]  /*14f0*/  ISETP.NE.AND P1, PT, R13, RZ, PT ;  /* 0x000000ff0d00720c */ /* 0x000fe40003f25270 */
[----:B------:R-:W-:Y:S01]  /*1500*/  LOP3.LUT R11, R3, 0x7fffff, RZ, 0xc0, !PT ;  /* 0x007fffff030b7812 */ /* 0x000fe200078ec0ff */
[----:B------:R-:W-:Y:S01]  /*1510*/  FFMA.RP R3, R18, R16, R15 ;  /* 0x0000001012037223 */ /* 0x000fe2000000800f */
[----:B------:R-:W-:Y:S01]  /*1520*/  IADD3 R16, PT, PT, R13, 0x20, RZ ;  /* 0x000000200d107810 */ /* 0x000fe20007ffe0ff */
[----:B------:R-:W-:Y:S01]  /*1530*/  IMAD.MOV R13, RZ, RZ, -R13 ;  /* 0x000000ffff0d7224 */ /* 0x000fe200078e0a0d */
        /* <DEDUP_REMOVED lines=10> */
[----:B------:R-:W-:-:S04]  /*15e0*/  LOP3.LUT R3, R3, R14, RZ, 0xc0, !PT ;  /* 0x0000000e03037212 */ /* 0x000fc800078ec0ff */
[----:B------:R-:W-:-:S04]  /*15f0*/  IADD3 R3, PT, PT, R16, R3, RZ ;  /* 0x0000000310037210 */ /* 0x000fc80007ffe0ff */
[----:B------:R-:W-:Y:S01]  /*1600*/  LOP3.LUT R0, R3, R0, RZ, 0xfc, !PT ;  /* 0x0000000003007212 */ /* 0x000fe200078efcff */
[----:B------:R-:W-:Y:S06]  /*1610*/  BRA `(.L_x_62) ;  /* 0x0000000000107947 */ /* 0x000fec0003800000 */
.L_x_61:
[----:B------:R-:W-:-:S04]  /*1620*/  LOP3.LUT R0, R0, 0x80000000, RZ, 0xc0, !PT ;  /* 0x8000000000007812 */ /* 0x000fc800078ec0ff */
[----:B------:R-:W-:Y:S01]  /*1630*/  LOP3.LUT R0, R0, 0x7f800000, RZ, 0xfc, !PT ;  /* 0x7f80000000007812 */ /* 0x000fe200078efcff */
[----:B------:R-:W-:Y:S06]  /*1640*/  BRA `(.L_x_62) ;  /* 0x0000000000047947 */ /* 0x000fec0003800000 */
.L_x_60:
[----:B------:R-:W-:-:S07]  /*1650*/  IMAD R0, R14, 0x800000, R0 ;  /* 0x008000000e007824 */ /* 0x000fce00078e0200 */
.L_x_62:
[----:B------:R-:W-:Y:S05]  /*1660*/  BSYNC.RECONVERGENT B2 ;  /* 0x0000000000027941 */ /* 0x000fea0003800200 */
.L_x_59:
[----:B------:R-:W-:Y:S05]  /*1670*/  BRA `(.L_x_63) ;  /* 0x0000000000207947 */ /* 0x000fea0003800000 */
.L_x_58:
[----:B------:R-:W-:-:S04]  /*1680*/  LOP3.LUT R0, R3, 0x80000000, R0, 0x48, !PT ;  /* 0x8000000003007812 */ /* 0x000fc800078e4800 */
[----:B------:R-:W-:Y:S01]  /*1690*/  LOP3.LUT R0, R0, 0x7f800000, RZ, 0xfc, !PT ;  /* 0x7f80000000007812 */ /* 0x000fe200078efcff */
[----:B------:R-:W-:Y:S06]  /*16a0*/  BRA `(.L_x_63) ;  /* 0x0000000000147947 */ /* 0x000fec0003800000 */
.L_x_57:
[----:B------:R-:W-:Y:S01]  /*16b0*/  LOP3.LUT R0, R3, 0x80000000, R0, 0x48, !PT ;  /* 0x8000000003007812 */ /* 0x000fe200078e4800 */
[----:B------:R-:W-:Y:S06]  /*16c0*/  BRA `(.L_x_63) ;  /* 0x00000000000c7947 */ /* 0x000fec0003800000 */
.L_x_56:
[----:B------:R-:W0:Y:S01]  /*16d0*/  MUFU.RSQ R0, -QNAN ;  /* 0xffc0000000007908 */ /* 0x000e220000001400 */
[----:B------:R-:W-:Y:S05]  /*16e0*/  BRA `(.L_x_63) ;  /* 0x0000000000047947 */ /* 0x000fea0003800000 */
.L_x_55:
[----:B------:R-:W-:-:S07]  /*16f0*/  FADD.FTZ R0, R0, R3 ;  /* 0x0000000300007221 */ /* 0x000fce0000010000 */
.L_x_63:
[----:B------:R-:W-:Y:S05]  /*1700*/  BSYNC.RECONVERGENT B1 ;  /* 0x0000000000017941 */ /* 0x000fea0003800200 */
.L_x_53:
[----:B------:R-:W-:-:S04]  /*1710*/  HFMA2 R13, -RZ, RZ, 0, 0 ;  /* 0x00000000ff0d7431 */ /* 0x000fc800000001ff */
[----:B0-----:R-:W-:Y:S05]  /*1720*/  RET.REL.NODEC R12 `(lux_layer_norm_f32_kernel) ;  /* 0xffffffe80c347950 */ /* 0x001fea0003c3ffff */
.L_x_64:
        /* <DEDUP_REMOVED lines=13> */
.L_x_110:


//--------------------- .text.lux_copy_f32_kernel --------------------------
	.section	.text.lux_copy_f32_kernel,"ax",@progbits
	.align	128
        .global         lux_copy_f32_kernel
        .type           lux_copy_f32_kernel,@function
        .size           lux_copy_f32_kernel,(.L_x_116 - lux_copy_f32_kernel)
        .other          lux_copy_f32_kernel,@"STO_CUDA_ENTRY STV_DEFAULT"
lux_copy_f32_kernel:
.text.lux_copy_f32_kernel:
[----:B------:R-:W-:Y:S01]  /*0000*/  LDC R1, c[0x0][0x37c] ;  /* 0x0000df00ff017b82 */ /* 0x000fe20000000800 */
[----:B------:R-:W0:Y:S07]  /*0010*/  S2R R2, SR_TID.X ;  /* 0x0000000000027919 */ /* 0x000e2e0000002100 */
[----:B------:R-:W0:Y:S01]  /*0020*/  S2UR UR4, SR_CTAID.X ;  /* 0x00000000000479c3 */ /* 0x000e220000002500 */
[----:B------:R-:W1:Y:S01]  /*0030*/  LDCU.64 UR6, c[0x0][0x390] ;  /* 0x00007200ff0677ac */ /* 0x000e620008000a00 */
[----:B------:R-:W-:-:S06]  /*0040*/  IMAD.MOV.U32 R3, RZ, RZ, RZ ;  /* 0x000000ffff037224 */ /* 0x000fcc00078e00ff */
[----:B------:R-:W0:Y:S02]  /*0050*/  LDC R5, c[0x0][0x360] ;  /* 0x0000d800ff057b82 */ /* 0x000e240000000800 */
[----:B0-----:R-:W-:-:S03]  /*0060*/  IMAD.WIDE.U32 R2, R5, UR4, R2 ;  /* 0x0000000405027c25 */ /* 0x001fc6000f8e0002 */
[----:B-1----:R-:W-:-:S04]  /*0070*/  ISETP.GE.U32.AND P0, PT, R2, UR6, PT ;  /* 0x0000000602007c0c */ /* 0x002fc8000bf06070 */
[----:B------:R-:W-:-:S13]  /*0080*/  ISETP.GE.U32.AND.EX P0, PT, R3, UR7, PT, P0 ;  /* 0x0000000703007c0c */ /* 0x000fda000bf06100 */
[----:B------:R-:W-:Y:S05]  /*0090*/  @P0 EXIT ;  /* 0x000000000000094d */ /* 0x000fea0003800000 */
[----:B------:R-:W0:Y:S01]  /*00a0*/  LDCU.128 UR8, c[0x0][0x380] ;  /* 0x00007000ff0877ac */ /* 0x000e220008000c00 */
[C---:B------:R-:W-:Y:S01]  /*00b0*/  IMAD.SHL.U32 R4, R2.reuse, 0x4, RZ ;  /* 0x0000000402047824 */ /* 0x040fe200078e00ff */
[----:B------:R-:W-:Y:S01]  /*00c0*/  SHF.L.U64.HI R0, R2, 0x2, R3 ;  /* 0x0000000202007819 */ /* 0x000fe20000010203 */
[----:B------:R-:W1:Y:S03]  /*00d0*/  LDCU.64 UR4, c[0x0][0x358] ;  /* 0x00006b00ff0477ac */ /* 0x000e660008000a00 */
[----:B0-----:R-:W-:-:S04]  /*00e0*/  IADD3 R2, P0, PT, R4, UR10, RZ ;  /* 0x0000000a04027c10 */ /* 0x001fc8000ff1e0ff */
[----:B------:R-:W-:-:S06]  /*00f0*/  IADD3.X R3, PT, PT, R0, UR11, RZ, P0, !PT ;  /* 0x0000000b00037c10 */ /* 0x000fcc00087fe4ff */
[----:B-1----:R-:W2:Y:S01]  /*0100*/  LDG.E R3, desc[UR4][R2.64] ;  /* 0x0000000402037981 */ /* 0x002ea2000c1e1900 */
[----:B------:R-:W-:-:S04]  /*0110*/  IADD3 R4, P0, PT, R4, UR8, RZ ;  /* 0x0000000804047c10 */ /* 0x000fc8000ff1e0ff */
[----:B------:R-:W-:-:S05]  /*0120*/  IADD3.X R5, PT, PT, R0, UR9, RZ, P0, !PT ;  /* 0x0000000900057c10 */ /* 0x000fca00087fe4ff */
[----:B--2---:R-:W-:Y:S01]  /*0130*/  STG.E desc[UR4][R4.64], R3 ;  /* 0x0000000304007986 */ /* 0x004fe2000c101904 */
[----:B------:R-:W-:Y:S05]  /*0140*/  EXIT ;  /* 0x000000000000794d */ /* 0x000fea0003800000 */
.L_x_65:
        /* <DEDUP_REMOVED lines=11> */
.L_x_116:


//--------------------- .text.lux_gelu_f32_kernel --------------------------
	.section	.text.lux_gelu_f32_kernel,"ax",@progbits
	.align	128
        .global         lux_gelu_f32_kernel
        .type           lux_gelu_f32_kernel,@function
        .size           lux_gelu_f32_kernel,(.L_x_117 - lux_gelu_f32_kernel)
        .other          lux_gelu_f32_kernel,@"STO_CUDA_ENTRY STV_DEFAULT"
lux_gelu_f32_kernel:
.text.lux_gelu_f32_kernel:
[----:B------:R-:W-:Y:S01]  /*0000*/  LDC R1, c[0x0][0x37c] ;  /* 0x0000df00ff017b82 */ /* 0x000fe20000000800 */
[----:B------:R-:W0:Y:S07]  /*0010*/  S2R R2, SR_TID.X ;  /* 0x0000000000027919 */ /* 0x000e2e0000002100 */
[----:B------:R-:W0:Y:S01]  /*0020*/  S2UR UR4, SR_CTAID.X ;  /* 0x00000000000479c3 */ /* 0x000e220000002500 */
[----:B------:R-:W1:Y:S01]  /*0030*/  LDCU.64 UR6, c[0x0][0x390] ;  /* 0x00007200ff0677ac */ /* 0x000e620008000a00 */
[----:B------:R-:W-:-:S06]  /*0040*/  HFMA2 R3, -RZ, RZ, 0, 0 ;  /* 0x00000000ff037431 */ /* 0x000fcc00000001ff */
[----:B------:R-:W0:Y:S02]  /*0050*/  LDC R5, c[0x0][0x360] ;  /* 0x0000d800ff057b82 */ /* 0x000e240000000800 */
[----:B0-----:R-:W-:-:S03]  /*0060*/  IMAD.WIDE.U32 R2, R5, UR4, R2 ;  /* 0x0000000405027c25 */ /* 0x001fc6000f8e0002 */
[----:B-1----:R-:W-:-:S04]  /*0070*/  ISETP.GE.U32.AND P0, PT, R2, UR6, PT ;  /* 0x0000000602007c0c */ /* 0x002fc8000bf06070 */
[----:B------:R-:W-:-:S13]  /*0080*/  ISETP.GE.U32.AND.EX P0, PT, R3, UR7, PT, P0 ;  /* 0x0000000703007c0c */ /* 0x000fda000bf06100 */
[----:B------:R-:W-:Y:S05]  /*0090*/  @P0 EXIT ;  /* 0x000000000000094d */ /* 0x000fea0003800000 */
[----:B------:R-:W0:Y:S01]  /*00a0*/  LDCU.128 UR8, c[0x0][0x380] ;  /* 0x00007000ff0877ac */ /* 0x000e220008000c00 */
[C---:B------:R-:W-:Y:S02]  /*00b0*/  SHF.L.U32 R8, R2.reuse, 0x2, RZ ;  /* 0x0000000202087819 */ /* 0x040fe400000006ff */
[----:B------:R-:W-:Y:S01]  /*00c0*/  SHF.L.U64.HI R10, R2, 0x2, R3 ;  /* 0x00000002020a7819 */ /* 0x000fe20000010203 */
[----:B------:R-:W1:Y:S01]  /*00d0*/  LDCU.64 UR4, c[0x0][0x358] ;  /* 0x00006b00ff0477ac */ /* 0x000e620008000a00 */
[----:B0-----:R-:W-:-:S04]  /*00e0*/  IADD3 R2, P0, PT, R8, UR10, RZ ;  /* 0x0000000a08027c10 */ /* 0x001fc8000ff1e0ff */
[----:B------:R-:W-:-:S06]  /*00f0*/  IADD3.X R3, PT, PT, R10, UR11, RZ, P0, !PT ;  /* 0x0000000b0a037c10 */ /* 0x000fcc00087fe4ff */
[----:B-1----:R0:W2:Y:S01]  /*0100*/  LDG.E R3, desc[UR4][R2.64] ;  /* 0x0000000402037981 */ /* 0x0020a2000c1e1900 */
[----:B------:R-:W-:Y:S02]  /*0110*/  MOV R6, 0x3c80f082 ;  /* 0x3c80f08200067802 */ /* 0x000fe40000000f00 */
[----:B0-----:R-:W-:Y:S01]  /*0120*/  MOV R2, 0x3f800000 ;  /* 0x3f80000000027802 */ /* 0x001fe20000000f00 */
[----:B--2---:R-:W-:-:S04]  /*0130*/  FMUL R0, R3, R3 ;  /* 0x0000000303007220 */ /* 0x004fc80000400000 */
[----:B------:R-:W-:-:S04]  /*0140*/  FMUL R0, R3, R0 ;  /* 0x0000000003007220 */ /* 0x000fc80000400000 */
[----:B------:R-:W-:-:S04]  /*0150*/  FFMA R0, R0, 0.044714998453855514526, R3 ;  /* 0x3d37271300007823 */ /* 0x000fc80000000003 */
[----:B------:R-:W-:-:S04]  /*0160*/  FMUL R4, R0, 0.79788458347320556641 ;  /* 0x3f4c422a00047820 */ /* 0x000fc80000400000 */
[C---:B------:R-:W-:Y:S01]  /*0170*/  FMUL R0, |R4|.reuse, 2.8853900432586669922 ;  /* 0x4038aa3b04007820 */ /* 0x040fe20000400200 */
[C---:B------:R-:W-:Y:S01]  /*0180*/  FMUL R9, R4.reuse, R4 ;  /* 0x0000000404097220 */ /* 0x040fe20000400000 */
[C---:B------:R-:W-:Y:S02]  /*0190*/  FSETP.GE.AND P1, PT, |R4|.reuse, 0.60000002384185791016, PT ;  /* 0x3f19999a0400780b */ /* 0x040fe40003f26200 */
[----:B------:R-:W-:Y:S01]  /*01a0*/  FSETP.GE.AND P0, PT, |R4|, 9.010913848876953125, PT ;  /* 0x41102cb40400780b */ /* 0x000fe20003f06200 */
[C---:B------:R-:W-:Y:S01]  /*01b0*/  FFMA R6, R9.reuse, R6, -0.052303962409496307373 ;  /* 0xbd563cae09067423 */ /* 0x040fe20000000006 */
[----:B------:R-:W0:Y:S03]  /*01c0*/  MUFU.EX2 R0, R0 ;  /* 0x0000000000007308 */ /* 0x000e260000000800 */
[----:B------:R-:W-:Y:S01]  /*01d0*/  FFMA R6, R9, R6, 0.1331529766321182251 ;  /* 0x3e08594109067423 */ /* 0x000fe20000000006 */
[----:B0-----:R-:W-:-:S03]  /*01e0*/  FADD R5, R0, 1 ;  /* 0x3f80000000057421 */ /* 0x001fc60000000000 */
[----:B------:R-:W-:-:S04]  /*01f0*/  FFMA R0, R9, R6, -0.33332768082618713379 ;  /* 0xbeaaa9ed09007423 */ /* 0x000fc80000000006 */
[----:B------:R-:W-:Y:S01]  /*0200*/  FFMA R9, R9, R0, RZ ;  /* 0x0000000009097223 */ /* 0x000fe200000000ff */
[----:B------:R-:W0:Y:S01]  /*0210*/  MUFU.RCP R5, R5 ;  /* 0x0000000500057308 */ /* 0x000e220000001000 */
[----:B------:R-:W-:Y:S01]  /*0220*/  FMUL R0, R3, 0.5 ;  /* 0x3f00000003007820 */ /* 0x000fe20000400000 */
[----:B0-----:R-:W-:-:S05]  /*0230*/  FFMA R2, R5, -2, R2 ;  /* 0xc000000005027823 */ /* 0x001fca0000000002 */
[----:B------:R-:W-:Y:S02]  /*0240*/  FSEL R7, R2, 1, !P0 ;  /* 0x3f80000002077808 */ /* 0x000fe40004000000 */
[----:B------:R-:W-:Y:S02]  /*0250*/  IADD3 R2, P0, PT, R8, UR8, RZ ;  /* 0x0000000808027c10 */ /* 0x000fe4000ff1e0ff */
[--C-:B------:R-:W-:Y:S01]  /*0260*/  LOP3.LUT R7, R7, 0x80000000, R4.reuse, 0xb8, !PT ;  /* 0x8000000007077812 */ /* 0x100fe200078eb804 */
[----:B------:R-:W-:Y:S01]  /*0270*/  @!P1 FFMA R7, R4, R9, R4 ;  /* 0x0000000904079223 */ /* 0x000fe20000000004 */
[----:B------:R-:W-:-:S03]  /*0280*/  IADD3.X R3, PT, PT, R10, UR9, RZ, P0, !PT ;  /* 0x000000090a037c10 */ /* 0x000fc600087fe4ff */
[----:B------:R-:W-:-:S04]  /*0290*/  FADD R7, R7, 1 ;  /* 0x3f80000007077421 */ /* 0x000fc80000000000 */
[----:B------:R-:W-:-:S05]  /*02a0*/  FMUL R7, R0, R7 ;  /* 0x0000000700077220 */ /* 0x000fca0000400000 */
[----:B------:R-:W-:Y:S01]  /*02b0*/  STG.E desc[UR4][R2.64], R7 ;  /* 0x0000000702007986 */ /* 0x000fe2000c101904 */
[----:B------:R-:W-:Y:S05]  /*02c0*/  EXIT ;  /* 0x000000000000794d */ /* 0x000fea0003800000 */
.L_x_66:
        /* <DEDUP_REMOVED lines=11> */
.L_x_117:


//--------------------- .text.lux_relu_f32_kernel --------------------------
	.section	.text.lux_relu_f32_kernel,"ax",@progbits
	.align	128
        .global         lux_relu_f32_kernel
        .type           lux_relu_f32_kernel,@function
        .size           lux_relu_f32_kernel,(.L_x_118 - lux_relu_f32_kernel)
        .other          lux_relu_f32_kernel,@"STO_CUDA_ENTRY STV_DEFAULT"
lux_relu_f32_kernel:
.text.lux_relu_f32_kernel:
        /* <DEDUP_REMOVED lines=15> */
[----:B------:R-:W-:-:S05]  /*00f0*/  IADD3.X R3, PT, PT, R0, UR11, RZ, P0, !PT ;  /* 0x0000000b00037c10 */ /* 0x000fca00087fe4ff */
[----:B-1----:R-:W2:Y:S01]  /*0100*/  LDG.E R2, desc[UR4][R2.64] ;  /* 0x0000000402027981 */ /* 0x002ea2000c1e1900 */
[----:B------:R-:W-:-:S04]  /*0110*/  IADD3 R4, P0, PT, R4, UR8, RZ ;  /* 0x0000000804047c10 */ /* 0x000fc8000ff1e0ff */
[----:B------:R-:W-:Y:S02]  /*0120*/  IADD3.X R5, PT, PT, R0, UR9, RZ, P0, !PT ;  /* 0x0000000900057c10 */ /* 0x000fe400087fe4ff */
[----:B--2---:R-:W-:-:S05]  /*0130*/  FMNMX R7, RZ, R2, !PT ;  /* 0x00000002ff077209 */ /* 0x004fca0007800000 */
[----:B------:R-:W-:Y:S01]  /*0140*/  STG.E desc[UR4][R4.64], R7 ;  /* 0x0000000704007986 */ /* 0x000fe2000c101904 */
[----:B------:R-:W-:Y:S05]  /*0150*/  EXIT ;  /* 0x000000000000794d */ /* 0x000fea0003800000 */
.L_x_67:
        /* <DEDUP_REMOVED lines=10> */
.L_x_118:


//--------------------- .text.lux_sigmoid_f32_kernel --------------------------
	.section	.text.lux_sigmoid_f32_kernel,"ax",@progbits
	.align	128
        .global         lux_sigmoid_f32_kernel
        .type           lux_sigmoid_f32_kernel,@function
        .size           lux_sigmoid_f32_kernel,(.L_x_111 - lux_sigmoid_f32_kernel)
        .other          lux_sigmoid_f32_kernel,@"STO_CUDA_ENTRY STV_DEFAULT"
lux_sigmoid_f32_kernel:
.text.lux_sigmoid_f32_kernel:
        /* <DEDUP_REMOVED lines=10> */
[----:B------:R-:W0:Y:S01]  /*00a0*/  LDCU.64 UR6, c[0x0][0x388] ;  /* 0x00007100ff0677ac */ /* 0x000e220008000a00 */
[C---:B------:R-:W-:Y:S01]  /*00b0*/  IMAD.SHL.U32 R3, R4.reuse, 0x4, RZ ;  /* 0x0000000404037824 */ /* 0x040fe200078e00ff */
[----:B------:R-:W-:Y:S01]  /*00c0*/  SHF.L.U64.HI R4, R4, 0x2, R5 ;  /* 0x0000000204047819 */ /* 0x000fe20000010205 */
[----:B------:R-:W1:Y:S03]  /*00d0*/  LDCU.64 UR4, c[0x0][0x358] ;  /* 0x00006b00ff0477ac */ /* 0x000e660008000a00 */
[----:B0-----:R-:W-:-:S04]  /*00e0*/  IADD3 R6, P0, PT, R3, UR6, RZ ;  /* 0x0000000603067c10 */ /* 0x001fc8000ff1e0ff */
[----:B------:R-:W-:-:S05]  /*00f0*/  IADD3.X R7, PT, PT, R4, UR7, RZ, P0, !PT ;  /* 0x0000000704077c10 */ /* 0x000fca00087fe4ff */
[----:B-1----:R-:W2:Y:S01]  /*0100*/  LDG.E R6, desc[UR4][R6.64] ;  /* 0x0000000406067981 */ /* 0x002ea2000c1e1900 */
[----:B------:R-:W-:Y:S01]  /*0110*/  IMAD.MOV.U32 R5, RZ, RZ, 0x3bbb989d ;  /* 0x3bbb989dff057424 */ /* 0x000fe200078e00ff */
[----:B------:R-:W-:Y:S01]  /*0120*/  BSSY.RECONVERGENT B0, `(.L_x_68) ;  /* 0x0000015000007945 */ /* 0x000fe20003800200 */
[----:B------:R-:W-:Y:S02]  /*0130*/  IMAD.MOV.U32 R9, RZ, RZ, 0x437c0000 ;  /* 0x437c0000ff097424 */ /* 0x000fe400078e00ff */
[----:B--2---:R-:W-:-:S04]  /*0140*/  FFMA.SAT R0, R6, -R5, 0.5 ;  /* 0x3f00000006007423 */ /* 0x004fc80000002805 */
[----:B------:R-:W-:-:S04]  /*0150*/  FFMA.RM R0, R0, R9, 12582913 ;  /* 0x4b40000100007423 */ /* 0x000fc80000004009 */
[C---:B------:R-:W-:Y:S01]  /*0160*/  FADD R5, R0.reuse, -12583039 ;  /* 0xcb40007f00057421 */ /* 0x040fe20000000000 */
[----:B------:R-:W-:-:S03]  /*0170*/  IMAD.SHL.U32 R0, R0, 0x800000, RZ ;  /* 0x0080000000007824 */ /* 0x000fc600078e00ff */
[----:B------:R-:W-:-:S04]  /*0180*/  FFMA R5, R6, -1.4426950216293334961, -R5 ;  /* 0xbfb8aa3b06057823 */ /* 0x000fc80000000805 */
[----:B------:R-:W-:-:S06]  /*0190*/  FFMA R5, R6, -1.925963033500011079e-08, R5 ;  /* 0xb2a5706006057823 */ /* 0x000fcc0000000005 */
[----:B------:R-:W0:Y:S02]  /*01a0*/  MUFU.EX2 R5, R5 ;  /* 0x0000000500057308 */ /* 0x000e240000000800 */
[----:B0-----:R-:W-:-:S05]  /*01b0*/  FFMA R0, R0, R5, 1 ;  /* 0x3f80000000007423 */ /* 0x001fca0000000005 */
[----:B------:R-:W-:-:S04]  /*01c0*/  IADD3 R2, PT, PT, R0, 0x1800000, RZ ;  /* 0x0180000000027810 */ /* 0x000fc80007ffe0ff */
[----:B------:R-:W-:-:S04]  /*01d0*/  LOP3.LUT R2, R2, 0x7f800000, RZ, 0xc0, !PT ;  /* 0x7f80000002027812 */ /* 0x000fc800078ec0ff */
[----:B------:R-:W-:-:S13]  /*01e0*/  ISETP.GT.U32.AND P0, PT, R2, 0x1ffffff, PT ;  /* 0x01ffffff0200780c */ /* 0x000fda0003f04070 */
[----:B------:R-:W-:Y:S05]  /*01f0*/  @P0 BRA `(.L_x_69) ;  /* 0x00000000000c0947 */ /* 0x000fea0003800000 */
[----:B------:R-:W-:-:S07]  /*0200*/  MOV R6, 0x220 ;  /* 0x0000022000067802 */ /* 0x000fce0000000f00 */
[----:B------:R-:W-:Y:S05]  /*0210*/  CALL.REL.NOINC `($__internal_2_$__cuda_sm20_rcp_rn_f32_slowpath) ;  /* 0x00000000002c7944 */ /* 0x000fea0003c00000 */
[----:B------:R-:W-:Y:S05]  /*0220*/  BRA `(.L_x_70) ;  /* 0x0000000000107947 */ /* 0x000fea0003800000 */
.L_x_69:
[----:B------:R-:W0:Y:S02]  /*0230*/  MUFU.RCP R5, R0 ;  /* 0x0000000000057308 */ /* 0x000e240000001000 */
[----:B0-----:R-:W-:-:S04]  /*0240*/  FFMA R2, R0, R5, -1 ;  /* 0xbf80000000027423 */ /* 0x001fc80000000005 */
[----:B------:R-:W-:-:S04]  /*0250*/  FADD.FTZ R2, -R2, -RZ ;  /* 0x800000ff02027221 */ /* 0x000fc80000010100 */
[----:B------:R-:W-:-:S07]  /*0260*/  FFMA R5, R5, R2, R5 ;  /* 0x0000000205057223 */ /* 0x000fce0000000005 */
.L_x_70:
[----:B------:R-:W-:Y:S05]  /*0270*/  BSYNC.RECONVERGENT B0 ;  /* 0x0000000000007941 */ /* 0x000fea0003800200 */
.L_x_68:
[----:B------:R-:W0:Y:S02]  /*0280*/  LDCU.64 UR6, c[0x0][0x380] ;  /* 0x00007000ff0677ac */ /* 0x000e240008000a00 */
[----:B0-----:R-:W-:-:S04]  /*0290*/  IADD3 R2, P0, PT, R3, UR6, RZ ;  /* 0x0000000603027c10 */ /* 0x001fc8000ff1e0ff */
[----:B------:R-:W-:-:S05]  /*02a0*/  IADD3.X R3, PT, PT, R4, UR7, RZ, P0, !PT ;  /* 0x0000000704037c10 */ /* 0x000fca00087fe4ff */
[----:B------:R-:W-:Y:S01]  /*02b0*/  STG.E desc[UR4][R2.64], R5 ;  /* 0x0000000502007986 */ /* 0x000fe2000c101904 */
[----:B------:R-:W-:Y:S05]  /*02c0*/  EXIT ;  /* 0x000000000000794d */ /* 0x000fea0003800000 */
        .weak           $__internal_2_$__cuda_sm20_rcp_rn_f32_slowpath
        .type           $__internal_2_$__cuda_sm20_rcp_rn_f32_slowpath,@function
        .size           $__internal_2_$__cuda_sm20_rcp_rn_f32_slowpath,(.L_x_111 - $__internal_2_$__cuda_sm20_rcp_rn_f32_slowpath)
$__internal_2_$__cuda_sm20_rcp_rn_f32_slowpath:
[----:B------:R-:W-:Y:S01]  /*02d0*/  IMAD.SHL.U32 R2, R0, 0x2, RZ ;  /* 0x0000000200027824 */ /* 0x000fe200078e00ff */
[----:B------:R-:W-:Y:S04]  /*02e0*/  BSSY.RECONVERGENT B1, `(.L_x_71) ;  /* 0x0000030000017945 */ /* 0x000fe80003800200 */
[----:B------:R-:W-:-:S04]  /*02f0*/  SHF.R.U32.HI R2, RZ, 0x18, R2 ;  /* 0x00000018ff027819 */ /* 0x000fc80000011602 */
[----:B------:R-:W-:-:S13]  /*0300*/  ISETP.NE.U32.AND P0, PT, R2, RZ, PT ;  /* 0x000000ff0200720c */ /* 0x000fda0003f05070 */
[----:B------:R-:W-:Y:S05]  /*0310*/  @P0 BRA `(.L_x_72) ;  /* 0x0000000000280947 */ /* 0x000fea0003800000 */
[----:B------:R-:W-:-:S05]  /*0320*/  IMAD.SHL.U32 R2, R0, 0x2, RZ ;  /* 0x0000000200027824 */ /* 0x000fca00078e00ff */
[----:B------:R-:W-:-:S13]  /*0330*/  ISETP.NE.AND P0, PT, R2, RZ, PT ;  /* 0x000000ff0200720c */ /* 0x000fda0003f05270 */
[----:B------:R-:W-:Y:S01]  /*0340*/  @P0 FFMA R7, R0, 1.84467440737095516160e+19, RZ ;  /* 0x5f80000000070823 */ /* 0x000fe200000000ff */
[----:B------:R-:W-:Y:S08]  /*0350*/  @!P0 MUFU.RCP R5, R0 ;  /* 0x0000000000058308 */ /* 0x000ff00000001000 */
[----:B------:R-:W0:Y:S02]  /*0360*/  @P0 MUFU.RCP R2, R7 ;  /* 0x0000000700020308 */ /* 0x000e240000001000 */
[----:B0-----:R-:W-:-:S04]  /*0370*/  @P0 FFMA R8, R7, R2, -1 ;  /* 0xbf80000007080423 */ /* 0x001fc80000000002 */
[----:B------:R-:W-:-:S04]  /*0380*/  @P0 FADD.FTZ R9, -R8, -RZ ;  /* 0x800000ff08090221 */ /* 0x000fc80000010100 */
[----:B------:R-:W-:-:S04]  /*0390*/  @P0 FFMA R2, R2, R9, R2 ;  /* 0x0000000902020223 */ /* 0x000fc80000000002 */
[----:B------:R-:W-:Y:S01]  /*03a0*/  @P0 FFMA R5, R2, 1.84467440737095516160e+19, RZ ;  /* 0x5f80000002050823 */ /* 0x000fe200000000ff */
[----:B------:R-:W-:Y:S06]  /*03b0*/  BRA `(.L_x_73) ;  /* 0x0000000000887947 */ /* 0x000fec0003800000 */
.L_x_72:
[----:B------:R-:W-:-:S05]  /*03c0*/  VIADD R5, R2, 0xffffff03 ;  /* 0xffffff0302057836 */ /* 0x000fca0000000000 */
[----:B------:R-:W-:-:S13]  /*03d0*/  ISETP.GT.U32.AND P0, PT, R5, 0x1, PT ;  /* 0x000000010500780c */ /* 0x000fda0003f04070 */
[----:B------:R-:W-:Y:S05]  /*03e0*/  @P0 BRA `(.L_x_74) ;  /* 0x0000000000780947 */ /* 0x000fea0003800000 */
[----:B------:R-:W-:Y:S01]  /*03f0*/  LOP3.LUT R7, R0, 0x7fffff, RZ, 0xc0, !PT ;  /* 0x007fffff00077812 */ /* 0x000fe200078ec0ff */
[----:B------:R-:W-:-:S03]  /*0400*/  HFMA2 R12, -RZ, RZ, 0, 1.78813934326171875e-07 ;  /* 0x00000003ff0c7431 */ /* 0x000fc600000001ff */
[----:B------:R-:W-:-:S04]  /*0410*/  LOP3.LUT R7, R7, 0x3f800000, RZ, 0xfc, !PT ;  /* 0x3f80000007077812 */ /* 0x000fc800078efcff */
[----:B------:R-:W0:Y:S01]  /*0420*/  MUFU.RCP R8, R7 ;  /* 0x0000000700087308 */ /* 0x000e220000001000 */
[----:B------:R-:W-:Y:S01]  /*0430*/  SHF.L.U32 R11, R12, R5, RZ ;  /* 0x000000050c0b7219 */ /* 0x000fe200000006ff */
[----:B0-----:R-:W-:-:S04]  /*0440*/  FFMA R9, R7, R8, -1 ;  /* 0xbf80000007097423 */ /* 0x001fc80000000008 */
[----:B------:R-:W-:-:S04]  /*0450*/  FADD.FTZ R9, -R9, -RZ ;  /* 0x800000ff09097221 */ /* 0x000fc80000010100 */
[CCC-:B------:R-:W-:Y:S01]  /*0460*/  FFMA.RM R10, R8.reuse, R9.reuse, R8.reuse ;  /* 0x00000009080a7223 */ /* 0x1c0fe20000004008 */
[----:B------:R-:W-:-:S04]  /*0470*/  FFMA.RP R9, R8, R9, R8 ;  /* 0x0000000908097223 */ /* 0x000fc80000008008 */
[C---:B------:R-:W-:Y:S02]  /*0480*/  LOP3.LUT R8, R10.reuse, 0x7fffff, RZ, 0xc0, !PT ;  /* 0x007fffff0a087812 */ /* 0x040fe400078ec0ff */
[----:B------:R-:W-:Y:S02]  /*0490*/  FSETP.NEU.FTZ.AND P0, PT, R10, R9, PT ;  /* 0x000000090a00720b */ /* 0x000fe40003f1d000 */
[----:B------:R-:W-:Y:S02]  /*04a0*/  LOP3.LUT R8, R8, 0x800000, RZ, 0xfc, !PT ;  /* 0x0080000008087812 */ /* 0x000fe400078efcff */
[----:B------:R-:W-:Y:S02]  /*04b0*/  SEL R9, RZ, 0xffffffff, !P0 ;  /* 0xffffffffff097807 */ /* 0x000fe40004000000 */
[----:B------:R-:W-:-:S03]  /*04c0*/  LOP3.LUT R10, R11, R8, RZ, 0xc0, !PT ;  /* 0x000000080b0a7212 */ /* 0x000fc600078ec0ff */
[----:B------:R-:W-:Y:S01]  /*04d0*/  IMAD.MOV R9, RZ, RZ, -R9 ;  /* 0x000000ffff097224 */ /* 0x000fe200078e0a09 */
[----:B------:R-:W-:-:S04]  /*04e0*/  SHF.R.U32.HI R10, RZ, R5, R10 ;  /* 0x00000005ff0a7219 */ /* 0x000fc8000001160a */
[----:B------:R-:W-:Y:S02]  /*04f0*/  LOP3.LUT P1, RZ, R9, R5, R8, 0xf8, !PT ;  /* 0x0000000509ff7212 */ /* 0x000fe4000782f808 */
[C---:B------:R-:W-:Y:S02]  /*0500*/  LOP3.LUT P0, RZ, R10.reuse, 0x1, RZ, 0xc0, !PT ;  /* 0x000000010aff7812 */ /* 0x040fe4000780c0ff */
[----:B------:R-:W-:-:S04]  /*0510*/  LOP3.LUT P2, RZ, R10, 0x2, RZ, 0xc0, !PT ;  /* 0x000000020aff7812 */ /* 0x000fc8000784c0ff */
[----:B------:R-:W-:Y:S02]  /*0520*/  PLOP3.LUT P0, PT, P0, P1, P2, 0xe0, 0x0 ;  /* 0x000000000000781c */ /* 0x000fe40000703c20 */
[----:B------:R-:W-:Y:S02]  /*0530*/  LOP3.LUT P1, RZ, R0, 0x7fffff, RZ, 0xc0, !PT ;  /* 0x007fffff00ff7812 */ /* 0x000fe4000782c0ff */
[----:B------:R-:W-:-:S05]  /*0540*/  SEL R5, RZ, 0x1, !P0 ;  /* 0x00000001ff057807 */ /* 0x000fca0004000000 */
[----:B------:R-:W-:-:S05]  /*0550*/  IMAD.MOV R5, RZ, RZ, -R5 ;  /* 0x000000ffff057224 */ /* 0x000fca00078e0a05 */
[----:B------:R-:W-:Y:S01]  /*0560*/  ISETP.GE.AND P0, PT, R5, RZ, PT ;  /* 0x000000ff0500720c */ /* 0x000fe20003f06270 */
[----:B------:R-:W-:-:S05]  /*0570*/  VIADD R5, R2, 0xffffff04 ;  /* 0xffffff0402057836 */ /* 0x000fca0000000000 */
[----:B------:R-:W-:-:S07]  /*0580*/  SHF.R.U32.HI R5, RZ, R5, R8 ;  /* 0x00000005ff057219 */ /* 0x000fce0000011608 */
[----:B------:R-:W-:-:S05]  /*0590*/  @!P0 IADD3 R5, PT, PT, R5, 0x1, RZ ;  /* 0x0000000105058810 */ /* 0x000fca0007ffe0ff */
[----:B------:R-:W-:-:S05]  /*05a0*/  @!P1 IMAD.SHL.U32 R5, R5, 0x2, RZ ;  /* 0x0000000205059824 */ /* 0x000fca00078e00ff */
[----:B------:R-:W-:Y:S01]  /*05b0*/  LOP3.LUT R5, R5, 0x80000000, R0, 0xf8, !PT ;  /* 0x8000000005057812 */ /* 0x000fe200078ef800 */
[----:B------:R-:W-:Y:S06]  /*05c0*/  BRA `(.L_x_73) ;  /* 0x0000000000047947 */ /* 0x000fec0003800000 */
.L_x_74:
[----:B------:R0:W1:Y:S02]  /*05d0*/  MUFU.RCP R5, R0 ;  /* 0x0000000000057308 */ /* 0x0000640000001000 */
.L_x_73:
[----:B------:R-:W-:Y:S05]  /*05e0*/  BSYNC.RECONVERGENT B1 ;  /* 0x0000000000017941 */ /* 0x000fea0003800200 */
.L_x_71:
[----:B------:R-:W-:-:S04]  /*05f0*/  IMAD.MOV.U32 R7, RZ, RZ, 0x0 ;  /* 0x00000000ff077424 */ /* 0x000fc800078e00ff */
[----:B01----:R-:W-:Y:S05]  /*0600*/  RET.REL.NODEC R6 `(lux_sigmoid_f32_kernel) ;  /* 0xfffffff8067c7950 */ /* 0x003fea0003c3ffff */
.L_x_75:
        /* <DEDUP_REMOVED lines=15> */
.L_x_111:


//--------------------- .text.lux_tanh_f32_kernel --------------------------
	.section	.text.lux_tanh_f32_kernel,"ax",@progbits
	.align	128
        .global         lux_tanh_f32_kernel
        .type           lux_tanh_f32_kernel,@function
        .size           lux_tanh_f32_kernel,(.L_x_120 - lux_tanh_f32_kernel)
        .other          lux_tanh_f32_kernel,@"STO_CUDA_ENTRY STV_DEFAULT"
lux_tanh_f32_kernel:
.text.lux_tanh_f32_kernel:
        /* <DEDUP_REMOVED lines=17> */
[----:B------:R-:W-:Y:S01]  /*0110*/  HFMA2 R8, -RZ, RZ, 1.125, -9232 ;  /* 0x3c80f082ff087431 */ /* 0x000fe200000001ff */
[----:B------:R-:W-:Y:S01]  /*0120*/  MOV R6, 0x3f800000 ;  /* 0x3f80000000067802 */ /* 0x000fe20000000f00 */
[C---:B--2---:R-:W-:Y:S01]  /*0130*/  FMUL R0, |R4|.reuse, 2.8853900432586669922 ;  /* 0x4038aa3b04007820 */ /* 0x044fe20000400200 */
        /* <DEDUP_REMOVED lines=9> */
[----:B------:R-:W0:Y:S02]  /*01d0*/  MUFU.RCP R5, R5 ;  /* 0x0000000500057308 */ /* 0x000e240000001000 */
[----:B0-----:R-:W-:-:S05]  /*01e0*/  FFMA R6, R5, -2, R6 ;  /* 0xc000000005067823 */ /* 0x001fca0000000006 */
[----:B------:R-:W-:Y:S02]  /*01f0*/  FSEL R3, R6, 1, !P1 ;  /* 0x3f80000006037808 */ /* 0x000fe40004800000 */
[----:B------:R-:W-:Y:S02]  /*0200*/  IADD3 R2, P1, PT, R9, UR8, RZ ;  /* 0x0000000809027c10 */ /* 0x000fe4000ff3e0ff */
[--C-:B------:R-:W-:Y:S01]  /*0210*/  LOP3.LUT R5, R3, 0x80000000, R4.reuse, 0xb8, !PT ;  /* 0x8000000003057812 */ /* 0x100fe200078eb804 */
[----:B------:R-:W-:Y:S01]  /*0220*/  @!P0 FFMA R5, R4, R7, R4 ;  /* 0x0000000704058223 */ /* 0x000fe20000000004 */
[----:B------:R-:W-:-:S05]  /*0230*/  IADD3.X R3, PT, PT, R10, UR9, RZ, P1, !PT ;  /* 0x000000090a037c10 */ /* 0x000fca0008ffe4ff */
[----:B------:R-:W-:Y:S01]  /*0240*/  STG.E desc[UR4][R2.64], R5 ;  /* 0x0000000502007986 */ /* 0x000fe2000c101904 */
[----:B------:R-:W-:Y:S05]  /*0250*/  EXIT ;  /* 0x000000000000794d */ /* 0x000fea0003800000 */
.L_x_76:
        /* <DEDUP_REMOVED lines=10> */
.L_x_120:


//--------------------- .text.lux_abs_f32_kernel  --------------------------
	.section	.text.lux_abs_f32_kernel,"ax",@progbits
	.align	128
        .global         lux_abs_f32_kernel
        .type           lux_abs_f32_kernel,@function
        .size           lux_abs_f32_kernel,(.L_x_121 - lux_abs_f32_kernel)
        .other          lux_abs_f32_kernel,@"STO_CUDA_ENTRY STV_DEFAULT"
lux_abs_f32_kernel:
.text.lux_abs_f32_kernel:
        /* <DEDUP_REMOVED lines=18> */
[----:B------:R-:W-:Y:S01]  /*0120*/  IADD3.X R5, PT, PT, R0, UR9, RZ, P0, !PT ;  /* 0x0000000900057c10 */ /* 0x000fe200087fe4ff */
[----:B--2---:R-:W-:-:S05]  /*0130*/  FADD R7, |R2|, -RZ ;  /* 0x800000ff02077221 */ /* 0x004fca0000000200 */
[----:B------:R-:W-:Y:S01]  /*0140*/  STG.E desc[UR4][R4.64], R7 ;  /* 0x0000000704007986 */ /* 0x000fe2000c101904 */
[----:B------:R-:W-:Y:S05]  /*0150*/  EXIT ;  /* 0x000000000000794d */ /* 0x000fea0003800000 */
.L_x_77:
        /* <DEDUP_REMOVED lines=10> */
.L_x_121:


//--------------------- .text.lux_neg_f32_kernel  --------------------------
	.section	.text.lux_neg_f32_kernel,"ax",@progbits
	.align	128
        .global         lux_neg_f32_kernel
        .type           lux_neg_f32_kernel,@function
        .size           lux_neg_f32_kernel,(.L_x_122 - lux_neg_f32_kernel)
        .other          lux_neg_f32_kernel,@"STO_CUDA_ENTRY STV_DEFAULT"
lux_neg_f32_kernel:
.text.lux_neg_f32_kernel:
        /* <DEDUP_REMOVED lines=19> */
[----:B--2---:R-:W-:-:S05]  /*0130*/  FADD R7, -R2, -RZ ;  /* 0x800000ff02077221 */ /* 0x004fca0000000100 */
[----:B------:R-:W-:Y:S01]  /*0140*/  STG.E desc[UR4][R4.64], R7 ;  /* 0x0000000704007986 */ /* 0x000fe2000c101904 */
[----:B------:R-:W-:Y:S05]  /*0150*/  EXIT ;  /* 0x000000000000794d */ /* 0x000fea0003800000 */
.L_x_78:
        /* <DEDUP_REMOVED lines=10> */
.L_x_122:


//--------------------- .text.lux_sqrt_f32_kernel --------------------------
	.section	.text.lux_sqrt_f32_kernel,"ax",@progbits
	.align	128
        .global         lux_sqrt_f32_kernel
        .type           lux_sqrt_f32_kernel,@function
        .size           lux_sqrt_f32_kernel,(.L_x_112 - lux_sqrt_f32_kernel)
        .other          lux_sqrt_f32_kernel,@"STO_CUDA_ENTRY STV_DEFAULT"
lux_sqrt_f32_kernel:
.text.lux_sqrt_f32_kernel:
        /* <DEDUP_REMOVED lines=10> */
[----:B------:R-:W0:Y:S01]  /*00a0*/  LDCU.64 UR6, c[0x0][0x388] ;  /* 0x00007100ff0677ac */ /* 0x000e220008000a00 */
[C---:B------:R-:W-:Y:S02]  /*00b0*/  SHF.L.U32 R8, R2.reuse, 0x2, RZ ;  /* 0x0000000202087819 */ /* 0x040fe400000006ff */
[----:B------:R-:W-:Y:S01]  /*00c0*/  SHF.L.U64.HI R9, R2, 0x2, R3 ;  /* 0x0000000202097819 */ /* 0x000fe20000010203 */
[----:B------:R-:W1:Y:S01]  /*00d0*/  LDCU.64 UR4, c[0x0][0x358] ;  /* 0x00006b00ff0477ac */ /* 0x000e620008000a00 */
[----:B0-----:R-:W-:-:S04]  /*00e0*/  IADD3 R2, P0, PT, R8, UR6, RZ ;  /* 0x0000000608027c10 */ /* 0x001fc8000ff1e0ff */
[----:B------:R-:W-:-:S05]  /*00f0*/  IADD3.X R3, PT, PT, R9, UR7, RZ, P0, !PT ;  /* 0x0000000709037c10 */ /* 0x000fca00087fe4ff */
[----:B-1----:R-:W2:Y:S01]  /*0100*/  LDG.E R0, desc[UR4][R2.64] ;  /* 0x0000000402007981 */ /* 0x002ea2000c1e1900 */
[----:B------:R-:W-:Y:S01]  /*0110*/  BSSY.RECONVERGENT B0, `(.L_x_79) ;  /* 0x000000c000007945 */ /* 0x000fe20003800200 */
[----:B--2---:R-:W-:Y:S01]  /*0120*/  VIADD R4, R0, 0xf3000000 ;  /* 0xf300000000047836 */ /* 0x004fe20000000000 */
[----:B------:R0:W1:Y:S04]  /*0130*/  MUFU.RSQ R5, R0 ;  /* 0x0000000000057308 */ /* 0x0000680000001400 */
[----:B------:R-:W-:-:S13]  /*0140*/  ISETP.GT.U32.AND P0, PT, R4, 0x727fffff, PT ;  /* 0x727fffff0400780c */ /* 0x000fda0003f04070 */
[----:B01----:R-:W-:Y:S05]  /*0150*/  @!P0 BRA `(.L_x_80) ;  /* 0x00000000000c8947 */ /* 0x003fea0003800000 */
[----:B------:R-:W-:-:S07]  /*0160*/  MOV R7, 0x180 ;  /* 0x0000018000077802 */ /* 0x000fce0000000f00 */
[----:B------:R-:W-:Y:S05]  /*0170*/  CALL.REL.NOINC `($__internal_3_$__cuda_sm20_sqrt_rn_f32_slowpath) ;  /* 0x00000000002c7944 */ /* 0x000fea0003c00000 */
[----:B------:R-:W-:Y:S05]  /*0180*/  BRA `(.L_x_81) ;  /* 0x0000000000107947 */ /* 0x000fea0003800000 */
.L_x_80:
[----:B------:R-:W-:Y:S01]  /*0190*/  FMUL.FTZ R3, R0, R5 ;  /* 0x0000000500037220 */ /* 0x000fe20000410000 */
[----:B------:R-:W-:-:S03]  /*01a0*/  FMUL.FTZ R5, R5, 0.5 ;  /* 0x3f00000005057820 */ /* 0x000fc60000410000 */
[----:B------:R-:W-:-:S04]  /*01b0*/  FFMA R0, -R3, R3, R0 ;  /* 0x0000000303007223 */ /* 0x000fc80000000100 */
[----:B------:R-:W-:-:S07]  /*01c0*/  FFMA R5, R0, R5, R3 ;  /* 0x0000000500057223 */ /* 0x000fce0000000003 */
.L_x_81:
[----:B------:R-:W-:Y:S05]  /*01d0*/  BSYNC.RECONVERGENT B0 ;  /* 0x0000000000007941 */ /* 0x000fea0003800200 */
.L_x_79:
[----:B------:R-:W0:Y:S02]  /*01e0*/  LDCU.64 UR6, c[0x0][0x380] ;  /* 0x00007000ff0677ac */ /* 0x000e240008000a00 */
[----:B0-----:R-:W-:-:S04]  /*01f0*/  IADD3 R2, P0, PT, R8, UR6, RZ ;  /* 0x0000000608027c10 */ /* 0x001fc8000ff1e0ff */
[----:B------:R-:W-:-:S05]  /*0200*/  IADD3.X R3, PT, PT, R9, UR7, RZ, P0, !PT ;  /* 0x0000000709037c10 */ /* 0x000fca00087fe4ff */
[----:B------:R-:W-:Y:S01]  /*0210*/  STG.E desc[UR4][R2.64], R5 ;  /* 0x0000000502007986 */ /* 0x000fe2000c101904 */
[----:B------:R-:W-:Y:S05]  /*0220*/  EXIT ;  /* 0x000000000000794d */ /* 0x000fea0003800000 */
        .weak           $__internal_3_$__cuda_sm20_sqrt_rn_f32_slowpath
        .type           $__internal_3_$__cuda_sm20_sqrt_rn_f32_slowpath,@function
        .size           $__internal_3_$__cuda_sm20_sqrt_rn_f32_slowpath,(.L_x_112 - $__internal_3_$__cuda_sm20_sqrt_rn_f32_slowpath)
$__internal_3_$__cuda_sm20_sqrt_rn_f32_slowpath:
[----:B------:R-:W-:-:S13]  /*0230*/  LOP3.LUT P0, RZ, R0, 0x7fffffff, RZ, 0xc0, !PT ;  /* 0x7fffffff00ff7812 */ /* 0x000fda000780c0ff */
[----:B------:R-:W-:Y:S01]  /*0240*/  @!P0 MOV R2, R0 ;  /* 0x0000000000028202 */ /* 0x000fe20000000f00 */
[----:B------:R-:W-:Y:S06]  /*0250*/  @!P0 BRA `(.L_x_82) ;  /* 0x0000000000408947 */ /* 0x000fec0003800000 */
[----:B------:R-:W-:-:S13]  /*0260*/  FSETP.GEU.FTZ.AND P0, PT, R0, RZ, PT ;  /* 0x000000ff0000720b */ /* 0x000fda0003f1e000 */
[----:B------:R-:W-:Y:S01]  /*0270*/  @!P0 IMAD.MOV.U32 R2, RZ, RZ, 0x7fffffff ;  /* 0x7fffffffff028424 */ /* 0x000fe200078e00ff */
[----:B------:R-:W-:Y:S06]  /*0280*/  @!P0 BRA `(.L_x_82) ;  /* 0x0000000000348947 */ /* 0x000fec0003800000 */
[----:B------:R-:W-:-:S13]  /*0290*/  FSETP.GTU.FTZ.AND P0, PT, |R0|, +INF , PT ;  /* 0x7f8000000000780b */ /* 0x000fda0003f1c200 */
[----:B------:R-:W-:Y:S01]  /*02a0*/  @P0 FADD.FTZ R2, R0, 1 ;  /* 0x3f80000000020421 */ /* 0x000fe20000010000 */
[----:B------:R-:W-:Y:S06]  /*02b0*/  @P0 BRA `(.L_x_82) ;  /* 0x0000000000280947 */ /* 0x000fec0003800000 */
[----:B------:R-:W-:-:S13]  /*02c0*/  FSETP.NEU.FTZ.AND P0, PT, |R0|, +INF , PT ;  /* 0x7f8000000000780b */ /* 0x000fda0003f1d200 */
[----:B------:R-:W-:-:S04]  /*02d0*/  @P0 FFMA R3, R0, 1.84467440737095516160e+19, RZ ;  /* 0x5f80000000030823 */ /* 0x000fc800000000ff */
[----:B------:R-:W0:Y:S02]  /*02e0*/  @P0 MUFU.RSQ R2, R3 ;  /* 0x0000000300020308 */ /* 0x000e240000001400 */
[----:B0-----:R-:W-:Y:S01]  /*02f0*/  @P0 FMUL.FTZ R4, R3, R2 ;  /* 0x0000000203040220 */ /* 0x001fe20000410000 */
[----:B------:R-:W-:Y:S01]  /*0300*/  @P0 FMUL.FTZ R6, R2, 0.5 ;  /* 0x3f00000002060820 */ /* 0x000fe20000410000 */
[----:B------:R-:W-:Y:S02]  /*0310*/  @!P0 MOV R2, R0 ;  /* 0x0000000000028202 */ /* 0x000fe40000000f00 */
[----:B------:R-:W-:-:S04]  /*0320*/  @P0 FADD.FTZ R5, -R4, -RZ ;  /* 0x800000ff04050221 */ /* 0x000fc80000010100 */
[----:B------:R-:W-:-:S04]  /*0330*/  @P0 FFMA R5, R4, R5, R3 ;  /* 0x0000000504050223 */ /* 0x000fc80000000003 */
[----:B------:R-:W-:-:S04]  /*0340*/  @P0 FFMA R5, R5, R6, R4 ;  /* 0x0000000605050223 */ /* 0x000fc80000000004 */
[----:B------:R-:W-:-:S07]  /*0350*/  @P0 FMUL.FTZ R2, R5, 2.3283064365386962891e-10 ;  /* 0x2f80000005020820 */ /* 0x000fce0000410000 */
.L_x_82:
[----:B------:R-:W-:Y:S01]  /*0360*/  IMAD.MOV.U32 R5, RZ, RZ, R2 ;  /* 0x000000ffff057224 */ /* 0x000fe200078e0002 */
[----:B------:R-:W-:Y:S01]  /*0370*/  MOV R2, R7 ;  /* 0x0000000700027202 */ /* 0x000fe20000000f00 */
[----:B------:R-:W-:-:S04]  /*0380*/  IMAD.MOV.U32 R3, RZ, RZ, 0x0 ;  /* 0x00000000ff037424 */ /* 0x000fc800078e00ff */
[----:B------:R-:W-:Y:S05]  /*0390*/  RET.REL.NODEC R2 `(lux_sqrt_f32_kernel) ;  /* 0xfffffffc02187950 */ /* 0x000fea0003c3ffff */
.L_x_83:
        /* <DEDUP_REMOVED lines=14> */
.L_x_112:


//--------------------- .text.lux_log_f32_kernel  --------------------------
	.section	.text.lux_log_f32_kernel,"ax",@progbits
	.align	128
        .global         lux_log_f32_kernel
        .type           lux_log_f32_kernel,@function
        .size           lux_log_f32_kernel,(.L_x_124 - lux_log_f32_kernel)
        .other          lux_log_f32_kernel,@"STO_CUDA_ENTRY STV_DEFAULT"
lux_log_f32_kernel:
.text.lux_log_f32_kernel:
        /* <DEDUP_REMOVED lines=15> */
[----:B------:R-:W-:-:S05]  /*00f0*/  IADD3.X R3, PT, PT, R8, UR11, RZ, P0, !PT ;  /* 0x0000000b08037c10 */ /* 0x000fca00087fe4ff */
[----:B-1----:R0:W2:Y:S01]  /*0100*/  LDG.E R0, desc[UR4][R2.64] ;  /* 0x0000000402007981 */ /* 0x0020a2000c1e1900 */
[----:B------:R-:W-:Y:S01]  /*0110*/  MOV R7, 0x3e055027 ;  /* 0x3e05502700077802 */ /* 0x000fe20000000f00 */
[----:B0-----:R-:W-:Y:S01]  /*0120*/  IMAD.MOV.U32 R3, RZ, RZ, 0x7f800000 ;  /* 0x7f800000ff037424 */ /* 0x001fe200078e00ff */
[----:B--2---:R-:W-:-:S04]  /*0130*/  FSETP.GEU.AND P0, PT, R0, 1.175494350822287508e-38, PT ;  /* 0x008000000000780b */ /* 0x004fc80003f0e000 */
[----:B------:R-:W-:-:S09]  /*0140*/  FSEL R2, RZ, -23, P0 ;  /* 0xc1b80000ff027808 */ /* 0x000fd20000000000 */
[----:B------:R-:W-:-:S05]  /*0150*/  @!P0 FMUL R0, R0, 8388608 ;  /* 0x4b00000000008820 */ /* 0x000fca0000400000 */
[C---:B------:R-:W-:Y:S02]  /*0160*/  IADD3 R4, PT, PT, R0.reuse, -0x3f2aaaab, RZ ;  /* 0xc0d5555500047810 */ /* 0x040fe40007ffe0ff */
[----:B------:R-:W-:Y:S02]  /*0170*/  ISETP.GT.U32.AND P1, PT, R0, 0x7f7fffff, PT ;  /* 0x7f7fffff0000780c */ /* 0x000fe40003f24070 */
[----:B------:R-:W-:-:S05]  /*0180*/  LOP3.LUT R5, R4, 0xff800000, RZ, 0xc0, !PT ;  /* 0xff80000004057812 */ /* 0x000fca00078ec0ff */
[----:B------:R-:W-:Y:S01]  /*0190*/  IMAD.IADD R4, R0, 0x1, -R5 ;  /* 0x0000000100047824 */ /* 0x000fe200078e0a05 */
[----:B------:R-:W-:-:S03]  /*01a0*/  I2FP.F32.S32 R5, R5 ;  /* 0x0000000500057245 */ /* 0x000fc60000201400 */
[----:B------:R-:W-:Y:S02]  /*01b0*/  FADD R4, R4, -1 ;  /* 0xbf80000004047421 */ /* 0x000fe40000000000 */
[----:B------:R-:W-:Y:S02]  /*01c0*/  FFMA R2, R5, 1.1920928955078125e-07, R2 ;  /* 0x3400000005027823 */ /* 0x000fe40000000002 */
[----:B------:R-:W-:-:S04]  /*01d0*/  FFMA R7, R4, -R7, 0.14084610342979431152 ;  /* 0x3e1039f604077423 */ /* 0x000fc80000000807 */
[----:B------:R-:W-:-:S04]  /*01e0*/  FFMA R7, R4, R7, -0.12148627638816833496 ;  /* 0xbdf8cdcc04077423 */ /* 0x000fc80000000007 */
[----:B------:R-:W-:-:S04]  /*01f0*/  FFMA R7, R4, R7, 0.13980610668659210205 ;  /* 0x3e0f295504077423 */ /* 0x000fc80000000007 */
[----:B------:R-:W-:-:S04]  /*0200*/  FFMA R7, R4, R7, -0.16684235632419586182 ;  /* 0xbe2ad8b904077423 */ /* 0x000fc80000000007 */
[----:B------:R-:W-:-:S04]  /*0210*/  FFMA R7, R4, R7, 0.20012299716472625732 ;  /* 0x3e4ced0b04077423 */ /* 0x000fc80000000007 */
[----:B------:R-:W-:-:S04]  /*0220*/  FFMA R7, R4, R7, -0.24999669194221496582 ;  /* 0xbe7fff2204077423 */ /* 0x000fc80000000007 */
[----:B------:R-:W-:-:S04]  /*0230*/  FFMA R7, R4, R7, 0.33333182334899902344 ;  /* 0x3eaaaa7804077423 */ /* 0x000fc80000000007 */
[----:B------:R-:W-:-:S04]  /*0240*/  FFMA R7, R4, R7, -0.5 ;  /* 0xbf00000004077423 */ /* 0x000fc80000000007 */
[----:B------:R-:W-:-:S04]  /*0250*/  FMUL R7, R4, R7 ;  /* 0x0000000704077220 */ /* 0x000fc80000400000 */
[----:B------:R-:W-:-:S04]  /*0260*/  FFMA R7, R4, R7, R4 ;  /* 0x0000000704077223 */ /* 0x000fc80000000004 */
[----:B------:R-:W-:Y:S01]  /*0270*/  FFMA R7, R2, 0.69314718246459960938, R7 ;  /* 0x3f31721802077823 */ /* 0x000fe20000000007 */
[----:B------:R-:W-:Y:S01]  /*0280*/  @P1 FFMA R7, R0, R3, +INF ;  /* 0x7f80000000071423 */ /* 0x000fe20000000003 */
[----:B------:R-:W-:Y:S02]  /*0290*/  IADD3 R2, P0, PT, R6, UR8, RZ ;  /* 0x0000000806027c10 */ /* 0x000fe4000ff1e0ff */
[----:B------:R-:W-:Y:S02]  /*02a0*/  FSETP.NEU.AND P1, PT, R0, RZ, PT ;  /* 0x000000ff0000720b */ /* 0x000fe40003f2d000 */
[----:B------:R-:W-:Y:S02]  /*02b0*/  IADD3.X R3, PT, PT, R8, UR9, RZ, P0, !PT ;  /* 0x0000000908037c10 */ /* 0x000fe400087fe4ff */
[----:B------:R-:W-:-:S05]  /*02c0*/  FSEL R7, R7, -INF , P1 ;  /* 0xff80000007077808 */ /* 0x000fca0000800000 */
[----:B------:R-:W-:Y:S01]  /*02d0*/  STG.E desc[UR4][R2.64], R7 ;  /* 0x0000000702007986 */ /* 0x000fe2000c101904 */
[----:B------:R-:W-:Y:S05]  /*02e0*/  EXIT ;  /* 0x000000000000794d */ /* 0x000fea0003800000 */
.L_x_84:
        /* <DEDUP_REMOVED lines=9> */
.L_x_124:


//--------------------- .text.lux_exp_f32_kernel  --------------------------
	.section	.text.lux_exp_f32_kernel,"ax",@progbits
	.align	128
        .global         lux_exp_f32_kernel
        .type           lux_exp_f32_kernel,@function
        .size           lux_exp_f32_kernel,(.L_x_125 - lux_exp_f32_kernel)
        .other          lux_exp_f32_kernel,@"STO_CUDA_ENTRY STV_DEFAULT"
lux_exp_f32_kernel:
.text.lux_exp_f32_kernel:
        /* <DEDUP_REMOVED lines=16> */
[----:B-1----:R-:W2:Y:S01]  /*0100*/  LDG.E R2, desc[UR4][R2.64] ;  /* 0x0000000402027981 */ /* 0x002ea2000c1e1900 */
[----:B------:R-:W-:Y:S01]  /*0110*/  IMAD.MOV.U32 R5, RZ, RZ, 0x3bbb989d ;  /* 0x3bbb989dff057424 */ /* 0x000fe200078e00ff */
[----:B------:R-:W-:Y:S02]  /*0120*/  MOV R7, 0x437c0000 ;  /* 0x437c000000077802 */ /* 0x000fe40000000f00 */
[----:B------:R-:W-:Y:S01]  /*0130*/  IADD3 R4, P0, PT, R4, UR8, RZ ;  /* 0x0000000804047c10 */ /* 0x000fe2000ff1e0ff */
[----:B--2---:R-:W-:-:S04]  /*0140*/  FFMA.SAT R0, R2, R5, 0.5 ;  /* 0x3f00000002007423 */ /* 0x004fc80000002005 */
[----:B------:R-:W-:-:S04]  /*0150*/  FFMA.RM R0, R0, R7, 12582913 ;  /* 0x4b40000100007423 */ /* 0x000fc80000004007 */
[C---:B------:R-:W-:Y:S01]  /*0160*/  FADD R5, R0.reuse, -12583039 ;  /* 0xcb40007f00057421 */ /* 0x040fe20000000000 */
[----:B------:R-:W-:-:S03]  /*0170*/  IMAD.SHL.U32 R0, R0, 0x800000, RZ ;  /* 0x0080000000007824 */ /* 0x000fc600078e00ff */
[----:B------:R-:W-:-:S04]  /*0180*/  FFMA R5, R2, 1.4426950216293334961, -R5 ;  /* 0x3fb8aa3b02057823 */ /* 0x000fc80000000805 */
[----:B------:R-:W-:Y:S01]  /*0190*/  FFMA R6, R2, 1.925963033500011079e-08, R5 ;  /* 0x32a5706002067823 */ /* 0x000fe20000000005 */
[----:B------:R-:W-:-:S03]  /*01a0*/  IADD3.X R5, PT, PT, R8, UR9, RZ, P0, !PT ;  /* 0x0000000908057c10 */ /* 0x000fc600087fe4ff */
[----:B------:R-:W0:Y:S02]  /*01b0*/  MUFU.EX2 R7, R6 ;  /* 0x0000000600077308 */ /* 0x000e240000000800 */
[----:B0-----:R-:W-:-:S05]  /*01c0*/  FMUL R7, R0, R7 ;  /* 0x0000000700077220 */ /* 0x001fca0000400000 */
[----:B------:R-:W-:Y:S01]  /*01d0*/  STG.E desc[UR4][R4.64], R7 ;  /* 0x0000000704007986 */ /* 0x000fe2000c101904 */
[----:B------:R-:W-:Y:S05]  /*01e0*/  EXIT ;  /* 0x000000000000794d */ /* 0x000fea0003800000 */
.L_x_85:
        /* <DEDUP_REMOVED lines=9> */
.L_x_125:


//--------------------- .text.lux_transpose_f32_kernel --------------------------
	.section	.text.lux_transpose_f32_kernel,"ax",@progbits
	.align	128
        .global         lux_transpose_f32_kernel
        .type           lux_transpose_f32_kernel,@function
        .size           lux_transpose_f32_kernel,(.L_x_126 - lux_transpose_f32_kernel)
        .other          lux_transpose_f32_kernel,@"STO_CUDA_ENTRY STV_DEFAULT"
lux_transpose_f32_kernel:
.text.lux_transpose_f32_kernel:
[----:B------:R-:W-:Y:S01]  /*0000*/  LDC R1, c[0x0][0x37c] ;  /* 0x0000df00ff017b82 */ /* 0x000fe20000000800 */
[----:B------:R-:W0:Y:S01]  /*0010*/  S2R R8, SR_TID.Y ;  /* 0x0000000000087919 */ /* 0x000e220000002200 */
[----:B------:R-:W1:Y:S01]  /*0020*/  LDCU.64 UR6, c[0x0][0x390] ;  /* 0x00007200ff0677ac */ /* 0x000e620008000a00 */
[----:B------:R-:W0:Y:S01]  /*0030*/  S2R R9, SR_CTAID.Y ;  /* 0x0000000000097919 */ /* 0x000e220000002600 */
[----:B------:R-:W2:Y:S01]  /*0040*/  LDCU.64 UR4, c[0x0][0x358] ;  /* 0x00006b00ff0477ac */ /* 0x000ea20008000a00 */
[----:B------:R-:W3:Y:S01]  /*0050*/  S2R R7, SR_CTAID.X ;  /* 0x0000000000077919 */ /* 0x000ee20000002500 */
[----:B------:R-:W3:Y:S01]  /*0060*/  S2R R6, SR_TID.X ;  /* 0x0000000000067919 */ /* 0x000ee20000002100 */
[----:B0-----:R-:W-:-:S05]  /*0070*/  IMAD R5, R9, 0x10, R8 ;  /* 0x0000001009057824 */ /* 0x001fca00078e0208 */
[----:B-1----:R-:W-:Y:S01]  /*0080*/  ISETP.GE.AND P0, PT, R5, UR6, PT ;  /* 0x0000000605007c0c */ /* 0x002fe2000bf06270 */
[----:B---3--:R-:W-:-:S05]  /*0090*/  IMAD R0, R7, 0x10, R6 ;  /* 0x0000001007007824 */ /* 0x008fca00078e0206 */
[----:B------:R-:W-:-:S13]  /*00a0*/  ISETP.GE.OR P0, PT, R0, UR7, P0 ;  /* 0x0000000700007c0c */ /* 0x000fda0008706670 */
[----:B------:R-:W0:Y:S01]  /*00b0*/  @!P0 LDC.64 R2, c[0x0][0x388] ;  /* 0x0000e200ff028b82 */ /* 0x000e220000000a00 */
[----:B------:R-:W-:-:S04]  /*00c0*/  @!P0 IMAD R5, R5, UR7, R0 ;  /* 0x0000000705058c24 */ /* 0x000fc8000f8e0200 */
[----:B0-----:R-:W-:-:S06]  /*00d0*/  @!P0 IMAD.WIDE R2, R5, 0x4, R2 ;  /* 0x0000000405028825 */ /* 0x001fcc00078e0202 */
[----:B--2---:R-:W2:Y:S01]  /*00e0*/  @!P0 LDG.E.CONSTANT R2, desc[UR4][R2.64] ;  /* 0x0000000402028981 */ /* 0x004ea2000c1e9900 */
[----:B------:R-:W-:Y:S01]  /*00f0*/  @!P0 MOV R0, 0x400 ;  /* 0x0000040000008802 */ /* 0x000fe20000000f00 */
[----:B------:R-:W-:Y:S01]  /*0100*/  IMAD R4, R9, 0x10, R6 ;  /* 0x0000001009047824 */ /* 0x000fe200078e0206 */
[----:B------:R-:W-:Y:S01]  /*0110*/  LEA R7, R7, R8, 0x4 ;  /* 0x0000000807077211 */ /* 0x000fe200078e20ff */
[----:B------:R-:W0:Y:S03]  /*0120*/  @!P0 S2R R5, SR_CgaCtaId ;  /* 0x0000000000058919 */ /* 0x000e260000008800 */
[----:B------:R-:W-:-:S04]  /*0130*/  ISETP.GE.AND P1, PT, R7, UR7, PT ;  /* 0x0000000707007c0c */ /* 0x000fc8000bf26270 */
[----:B------:R-:W-:Y:S02]  /*0140*/  ISETP.GE.OR P1, PT, R4, UR6, P1 ;  /* 0x0000000604007c0c */ /* 0x000fe40008f26670 */
[----:B0-----:R-:W-:-:S05]  /*0150*/  @!P0 LEA R0, R5, R0, 0x18 ;  /* 0x0000000005008211 */ /* 0x001fca00078ec0ff */
[----:B------:R-:W-:-:S05]  /*0160*/  @!P0 IMAD R0, R8, 0x44, R0 ;  /* 0x0000004408008824 */ /* 0x000fca00078e0200 */
[----:B------:R-:W-:-:S05]  /*0170*/  @!P0 LEA R5, R6, R0, 0x2 ;  /* 0x0000000006058211 */ /* 0x000fca00078e10ff */
[----:B--2---:R0:W-:Y:S01]  /*0180*/  @!P0 STS [R5], R2 ;  /* 0x0000000205008388 */ /* 0x0041e20000000800 */
[----:B------:R-:W-:Y:S06]  /*0190*/  BAR.SYNC.DEFER_BLOCKING 0x0 ;  /* 0x0000000000007b1d */ /* 0x000fec0000010000 */
[----:B------:R-:W-:Y:S05]  /*01a0*/  @P1 EXIT ;  /* 0x000000000000194d */ /* 0x000fea0003800000 */
[----:B------:R-:W1:Y:S01]  /*01b0*/  S2R R3, SR_CgaCtaId ;  /* 0x0000000000037919 */ /* 0x000e620000008800 */
[----:B------:R-:W-:Y:S01]  /*01c0*/  MOV R0, 0x400 ;  /* 0x0000040000007802 */ /* 0x000fe20000000f00 */
[----:B------:R-:W-:-:S03]  /*01d0*/  IMAD R7, R7, UR6, R4 ;  /* 0x0000000607077c24 */ /* 0x000fc6000f8e0204 */
[----:B-1----:R-:W-:-:S05]  /*01e0*/  LEA R3, R3, R0, 0x18 ;  /* 0x0000000003037211 */ /* 0x002fca00078ec0ff */
[----:B------:R-:W-:Y:S02]  /*01f0*/  IMAD R0, R6, 0x44, R3 ;  /* 0x0000004406007824 */ /* 0x000fe400078e0203 */
[----:B0-----:R-:W0:Y:S02]  /*0200*/  LDC.64 R2, c[0x0][0x380] ;  /* 0x0000e000ff027b82 */ /* 0x001e240000000a00 */
[----:B------:R-:W-:-:S05]  /*0210*/  IMAD R0, R8, 0x4, R0 ;  /* 0x0000000408007824 */ /* 0x000fca00078e0200 */
[----:B------:R-:W1:Y:S01]  /*0220*/  LDS R5, [R0] ;  /* 0x0000000000057984 */ /* 0x000e620000000800 */
[----:B0-----:R-:W-:-:S05]  /*0230*/  IMAD.WIDE R2, R7, 0x4, R2 ;  /* 0x0000000407027825 */ /* 0x001fca00078e0202 */
[----:B-1----:R-:W-:Y:S01]  /*0240*/  STG.E desc[UR4][R2.64], R5 ;  /* 0x0000000502007986 */ /* 0x002fe2000c101904 */
[----:B------:R-:W-:Y:S05]  /*0250*/  EXIT ;  /* 0x000000000000794d */ /* 0x000fea0003800000 */
.L_x_86:
        /* <DEDUP_REMOVED lines=10> */
.L_x_126:


//--------------------- .text.lux_matmul_tiled_f32_kernel --------------------------
	.section	.text.lux_matmul_tiled_f32_kernel,"ax",@progbits
	.align	128
        .global         lux_matmul_tiled_f32_kernel
        .type           lux_matmul_tiled_f32_kernel,@function
        .size           lux_matmul_tiled_f32_kernel,(.L_x_127 - lux_matmul_tiled_f32_kernel)
        .other          lux_matmul_tiled_f32_kernel,@"STO_CUDA_ENTRY STV_DEFAULT"
lux_matmul_tiled_f32_kernel:
.text.lux_matmul_tiled_f32_kernel:
[----:B------:R-:W-:Y:S01]  /*0000*/  LDC R1, c[0x0][0x37c] ;  /* 0x0000df00ff017b82 */ /* 0x000fe20000000800 */
[----:B------:R-:W0:Y:S01]  /*0010*/  S2R R3, SR_CTAID.Y ;  /* 0x0000000000037919 */ /* 0x000e220000002600 */
[----:B------:R-:W1:Y:S01]  /*0020*/  LDCU UR10, c[0x0][0x39c] ;  /* 0x00007380ff0a77ac */ /* 0x000e620008000800 */
[----:B------:R-:W-:Y:S01]  /*0030*/  HFMA2 R21, -RZ, RZ, 0, 0 ;  /* 0x00000000ff157431 */ /* 0x000fe200000001ff */
[----:B------:R-:W0:Y:S01]  /*0040*/  S2R R13, SR_TID.Y ;  /* 0x00000000000d7919 */ /* 0x000e220000002200 */
[----:B------:R-:W2:Y:S01]  /*0050*/  LDCU UR14, c[0x0][0x3a0] ;  /* 0x00007400ff0e77ac */ /* 0x000ea20008000800 */
[----:B------:R-:W3:Y:S01]  /*0060*/  S2R R5, SR_CTAID.X ;  /* 0x0000000000057919 */ /* 0x000ee20000002500 */
[----:B------:R-:W4:Y:S01]  /*0070*/  LDCU.64 UR8, c[0x0][0x358] ;  /* 0x00006b00ff0877ac */ /* 0x000f220008000a00 */
[----:B------:R-:W3:Y:S01]  /*0080*/  S2R R0, SR_TID.X ;  /* 0x0000000000007919 */ /* 0x000ee20000002100 */
[----:B-1----:R-:W-:Y:S01]  /*0090*/  UISETP.GE.AND UP0, UPT, UR10, 0x1, UPT ;  /* 0x000000010a00788c */ /* 0x002fe2000bf06270 */
[----:B0-----:R-:W-:-:S02]  /*00a0*/  LEA R3, R3, R13, 0x4 ;  /* 0x0000000d03037211 */ /* 0x001fc400078e20ff */
[----:B---3--:R-:W-:-:S06]  /*00b0*/  LEA R2, R5, R0, 0x4 ;  /* 0x0000000005027211 */ /* 0x008fcc00078e20ff */
[----:B--2-4-:R-:W-:Y:S05]  /*00c0*/  BRA.U !UP0, `(.L_x_87) ;  /* 0x0000000508387547 */ /* 0x014fea000b800000 */
[----:B------:R-:W0:Y:S01]  /*00d0*/  S2UR UR7, SR_CgaCtaId ;  /* 0x00000000000779c3 */ /* 0x000e220000008800 */
[----:B------:R-:W1:Y:S01]  /*00e0*/  LDCU UR11, c[0x0][0x3a0] ;  /* 0x00007400ff0b77ac */ /* 0x000e620008000800 */
[----:B------:R-:W-:Y:S01]  /*00f0*/  MOV R21, RZ ;  /* 0x000000ff00157202 */ /* 0x000fe20000000f00 */
[----:B------:R-:W-:Y:S01]  /*0100*/  IMAD R12, R3, UR10, R0 ;  /* 0x0000000a030c7c24 */ /* 0x000fe2000f8e0200 */
[----:B------:R-:W-:Y:S01]  /*0110*/  UMOV UR5, 0x400 ;  /* 0x0000040000057882 */ /* 0x000fe20000000000 */
[----:B------:R-:W-:-:S03]  /*0120*/  UIADD3 UR4, UPT, UPT, UR10, 0xf, URZ ;  /* 0x0000000f0a047890 */ /* 0x000fc6000fffe0ff */
[----:B------:R-:W2:Y:S01]  /*0130*/  LDC R15, c[0x0][0x3a0] ;  /* 0x0000e800ff0f7b82 */ /* 0x000ea20000000800 */
[----:B------:R-:W-:Y:S02]  /*0140*/  UIADD3 UR6, UPT, UPT, UR5, 0x400, URZ ;  /* 0x0000040005067890 */ /* 0x000fe4000fffe0ff */
[----:B------:R-:W-:Y:S01]  /*0150*/  USHF.R.U32.HI UR4, URZ, 0x4, UR4 ;  /* 0x00000004ff047899 */ /* 0x000fe20008011604 */
[----:B------:R-:W3:Y:S03]  /*0160*/  LDCU.64 UR12, c[0x0][0x398] ;  /* 0x00007300ff0c77ac */ /* 0x000ee60008000a00 */
[----:B------:R-:W-:Y:S01]  /*0170*/  UIADD3 UR4, UPT, UPT, -UR4, URZ, URZ ;  /* 0x000000ff04047290 */ /* 0x000fe2000fffe1ff */
[----:B-1----:R-:W-:Y:S01]  /*0180*/  IMAD R18, R13, UR11, R0 ;  /* 0x0000000b0d127c24 */ /* 0x002fe2000f8e0200 */
[----:B0-----:R-:W-:-:S04]  /*0190*/  ULEA UR5, UR7, UR5, 0x18 ;  /* 0x0000000507057291 */ /* 0x001fc8000f8ec0ff */
[----:B------:R-:W-:Y:S01]  /*01a0*/  LEA R18, R5, R18, 0x4 ;  /* 0x0000001205127211 */ /* 0x000fe200078e20ff */
[----:B------:R-:W-:Y:S01]  /*01b0*/  ULEA UR6, UR7, UR6, 0x18 ;  /* 0x0000000607067291 */ /* 0x000fe2000f8ec0ff */
[----:B------:R-:W-:-:S05]  /*01c0*/  LEA R17, R13, UR5, 0x6 ;  /* 0x000000050d117c11 */ /* 0x000fca000f8e30ff */
[C---:B------:R-:W-:Y:S02]  /*01d0*/  LEA R16, R0.reuse, UR6, 0x2 ;  /* 0x0000000600107c11 */ /* 0x040fe4000f8e10ff */
[----:B------:R-:W-:Y:S02]  /*01e0*/  LEA R19, R0, R17, 0x2 ;  /* 0x0000001100137211 */ /* 0x000fe400078e10ff */
[----:B---3--:R-:W-:-:S07]  /*01f0*/  LEA R14, R13, R16, 0x6 ;  /* 0x000000100d0e7211 */ /* 0x008fce00078e30ff */
.L_x_88:
[----:B------:R-:W-:Y:S01]  /*0200*/  ISETP.GE.AND P1, PT, R0, UR13, PT ;  /* 0x0000000d00007c0c */ /* 0x000fe2000bf26270 */
[----:B------:R-:W-:Y:S01]  /*0210*/  HFMA2 R29, -RZ, RZ, 0, 0 ;  /* 0x00000000ff1d7431 */ /* 0x000fe200000001ff */
[----:B--2---:R-:W-:Y:S02]  /*0220*/  ISETP.GE.AND P0, PT, R2, R15, PT ;  /* 0x0000000f0200720c */ /* 0x004fe40003f06270 */
[----:B------:R-:W-:Y:S02]  /*0230*/  ISETP.GE.OR P1, PT, R3, UR12, P1 ;  /* 0x0000000c03007c0c */ /* 0x000fe40008f26670 */
[----:B------:R-:W-:Y:S02]  /*0240*/  ISETP.GE.OR P0, PT, R13, UR13, P0 ;  /* 0x0000000d0d007c0c */ /* 0x000fe40008706670 */
[----:B------:R-:W-:-:S09]  /*0250*/  MOV R22, RZ ;  /* 0x000000ff00167202 */ /* 0x000fd20000000f00 */
[----:B------:R-:W0:Y:S08]  /*0260*/  @!P1 LDC.64 R6, c[0x0][0x388] ;  /* 0x0000e200ff069b82 */ /* 0x000e300000000a00 */
[----:B------:R-:W1:Y:S01]  /*0270*/  @!P0 LDC.64 R4, c[0x0][0x390] ;  /* 0x0000e400ff048b82 */ /* 0x000e620000000a00 */
[----:B0-----:R-:W-:-:S05]  /*0280*/  @!P1 IMAD.WIDE.U32 R6, R12, 0x4, R6 ;  /* 0x000000040c069825 */ /* 0x001fca00078e0006 */
[----:B------:R-:W2:Y:S01]  /*0290*/  @!P1 LDG.E.CONSTANT R22, desc[UR8][R6.64] ;  /* 0x0000000806169981 */ /* 0x000ea2000c1e9900 */
[----:B-1----:R-:W-:-:S05]  /*02a0*/  @!P0 IMAD.WIDE R24, R18, 0x4, R4 ;  /* 0x0000000412188825 */ /* 0x002fca00078e0204 */
[----:B------:R-:W3:Y:S01]  /*02b0*/  @!P0 LDG.E.CONSTANT R29, desc[UR8][R24.64] ;  /* 0x00000008181d8981 */ /* 0x000ee2000c1e9900 */
[----:B------:R-:W-:-:S04]  /*02c0*/  UIADD3 UR4, UPT, UPT, UR4, 0x1, URZ ;  /* 0x0000000104047890 */ /* 0x000fc8000fffe0ff */
[----:B------:R-:W-:Y:S01]  /*02d0*/  UISETP.NE.AND UP0, UPT, UR4, URZ, UPT ;  /* 0x000000ff0400728c */ /* 0x000fe2000bf05270 */
[----:B------:R-:W-:Y:S02]  /*02e0*/  IADD3 R0, PT, PT, R0, 0x10, RZ ;  /* 0x0000001000007810 */ /* 0x000fe40007ffe0ff */
[----:B------:R-:W-:Y:S02]  /*02f0*/  IADD3 R13, PT, PT, R13, 0x10, RZ ;  /* 0x000000100d0d7810 */ /* 0x000fe40007ffe0ff */
[----:B------:R-:W-:Y:S02]  /*0300*/  IADD3 R12, PT, PT, R12, 0x10, RZ ;  /* 0x000000100c0c7810 */ /* 0x000fe40007ffe0ff */
[----:B------:R-:W-:Y:S01]  /*0310*/  LEA R18, R15, R18, 0x4 ;  /* 0x000000120f127211 */ /* 0x000fe200078e20ff */
[----:B--2---:R-:W-:Y:S04]  /*0320*/  STS [R19], R22 ;  /* 0x0000001613007388 */ /* 0x004fe80000000800 */
[----:B---3--:R-:W-:Y:S01]  /*0330*/  STS [R14], R29 ;  /* 0x0000001d0e007388 */ /* 0x008fe20000000800 */
[----:B------:R-:W-:Y:S06]  /*0340*/  BAR.SYNC.DEFER_BLOCKING 0x0 ;  /* 0x0000000000007b1d */ /* 0x000fec0000010000 */
[----:B------:R-:W-:Y:S04]  /*0350*/  LDS R28, [R16] ;  /* 0x00000000101c7984 */ /* 0x000fe80000000800 */
[----:B------:R-:W0:Y:S04]  /*0360*/  LDS.128 R8, [R17] ;  /* 0x0000000011087984 */ /* 0x000e280000000c00 */
[----:B------:R-:W1:Y:S04]  /*0370*/  LDS R29, [R16+0x40] ;  /* 0x00004000101d7984 */ /* 0x000e680000000800 */
[----:B------:R-:W2:Y:S04]  /*0380*/  LDS R27, [R16+0x80] ;  /* 0x00008000101b7984 */ /* 0x000ea80000000800 */
[----:B------:R-:W3:Y:S04]  /*0390*/  LDS R26, [R16+0xc0] ;  /* 0x0000c000101a7984 */ /* 0x000ee80000000800 */
[----:B------:R-:W-:Y:S04]  /*03a0*/  LDS R23, [R16+0x100] ;  /* 0x0001000010177984 */ /* 0x000fe80000000800 */
[----:B------:R-:W4:Y:S04]  /*03b0*/  LDS.128 R4, [R17+0x10] ;  /* 0x0000100011047984 */ /* 0x000f280000000c00 */
[----:B------:R-:W5:Y:S04]  /*03c0*/  LDS R20, [R16+0x140] ;  /* 0x0001400010147984 */ /* 0x000f680000000800 */
[----:B------:R-:W5:Y:S04]  /*03d0*/  LDS R25, [R16+0x180] ;  /* 0x0001800010197984 */ /* 0x000f680000000800 */
[----:B------:R-:W5:Y:S04]  /*03e0*/  LDS R22, [R16+0x1c0] ;  /* 0x0001c00010167984 */ /* 0x000f680000000800 */
[----:B------:R-:W-:Y:S01]  /*03f0*/  LDS R24, [R16+0x240] ;  /* 0x0002400010187984 */ /* 0x000fe20000000800 */
[----:B0-----:R-:W-:-:S03]  /*0400*/  FFMA R8, R8, R28, R21 ;  /* 0x0000001c08087223 */ /* 0x001fc60000000015 */
[----:B------:R-:W-:Y:S01]  /*0410*/  LDS R21, [R16+0x200] ;  /* 0x0002000010157984 */ /* 0x000fe20000000800 */
[----:B-1----:R-:W-:-:S04]  /*0420*/  FFMA R8, R29, R9, R8 ;  /* 0x000000091d087223 */ /* 0x002fc80000000008 */
[----:B--2---:R-:W-:-:S04]  /*0430*/  FFMA R27, R27, R10, R8 ;  /* 0x0000000a1b1b7223 */ /* 0x004fc80000000008 */
[----:B---3--:R-:W-:Y:S02]  /*0440*/  FFMA R27, R26, R11, R27 ;  /* 0x0000000b1a1b7223 */ /* 0x008fe4000000001b */
[----:B------:R-:W0:Y:S02]  /*0450*/  LDS.128 R8, [R17+0x20] ;  /* 0x0000200011087984 */ /* 0x000e240000000c00 */
[----:B----4-:R-:W-:-:S04]  /*0460*/  FFMA R23, R4, R23, R27 ;  /* 0x0000001704177223 */ /* 0x010fc8000000001b */
[----:B-----5:R-:W-:Y:S02]  /*0470*/  FFMA R20, R20, R5, R23 ;  /* 0x0000000514147223 */ /* 0x020fe40000000017 */
[----:B------:R-:W1:Y:S02]  /*0480*/  LDS R23, [R16+0x280] ;  /* 0x0002800010177984 */ /* 0x000e640000000800 */
[----:B------:R-:W-:Y:S02]  /*0490*/  FFMA R25, R25, R6, R20 ;  /* 0x0000000619197223 */ /* 0x000fe40000000014 */
[----:B------:R-:W2:Y:S02]  /*04a0*/  LDS R20, [R16+0x2c0] ;  /* 0x0002c00010147984 */ /* 0x000ea40000000800 */
[----:B------:R-:W-:Y:S02]  /*04b0*/  FFMA R27, R22, R7, R25 ;  /* 0x00000007161b7223 */ /* 0x000fe40000000019 */
[----:B------:R-:W-:Y:S04]  /*04c0*/  LDS R25, [R16+0x300] ;  /* 0x0003000010197984 */ /* 0x000fe80000000800 */
[----:B------:R-:W3:Y:S04]  /*04d0*/  LDS.128 R4, [R17+0x30] ;  /* 0x0000300011047984 */ /* 0x000ee80000000c00 */
[----:B------:R-:W4:Y:S01]  /*04e0*/  LDS R22, [R16+0x340] ;  /* 0x0003400010167984 */ /* 0x000f220000000800 */
[----:B0-----:R-:W-:-:S03]  /*04f0*/  FFMA R27, R8, R21, R27 ;  /* 0x00000015081b7223 */ /* 0x001fc6000000001b */
[----:B------:R-:W0:Y:S04]  /*0500*/  LDS R21, [R16+0x380] ;  /* 0x0003800010157984 */ /* 0x000e280000000800 */
[----:B------:R-:W5:Y:S01]  /*0510*/  LDS R8, [R16+0x3c0] ;  /* 0x0003c00010087984 */ /* 0x000f620000000800 */
[----:B------:R-:W-:-:S04]  /*0520*/  FFMA R24, R24, R9, R27 ;  /* 0x0000000918187223 */ /* 0x000fc8000000001b */
[----:B-1----:R-:W-:-:S04]  /*0530*/  FFMA R23, R23, R10, R24 ;  /* 0x0000000a17177223 */ /* 0x002fc80000000018 */
[----:B--2---:R-:W-:-:S04]  /*0540*/  FFMA R11, R20, R11, R23 ;  /* 0x0000000b140b7223 */ /* 0x004fc80000000017 */
[----:B---3--:R-:W-:-:S04]  /*0550*/  FFMA R11, R4, R25, R11 ;  /* 0x00000019040b7223 */ /* 0x008fc8000000000b */
[----:B----4-:R-:W-:-:S04]  /*0560*/  FFMA R22, R22, R5, R11 ;  /* 0x0000000516167223 */ /* 0x010fc8000000000b */
[----:B0-----:R-:W-:-:S04]  /*0570*/  FFMA R21, R21, R6, R22 ;  /* 0x0000000615157223 */ /* 0x001fc80000000016 */
[----:B-----5:R-:W-:Y:S01]  /*0580*/  FFMA R21, R8, R7, R21 ;  /* 0x0000000708157223 */ /* 0x020fe20000000015 */
[----:B------:R-:W-:Y:S06]  /*0590*/  BAR.SYNC.DEFER_BLOCKING 0x0 ;  /* 0x0000000000007b1d */ /* 0x000fec0000010000 */
[----:B------:R-:W-:Y:S05]  /*05a0*/  BRA.U UP0, `(.L_x_88) ;  /* 0xfffffffd00147547 */ /* 0x000fea000b83ffff */
.L_x_87:
[----:B------:R-:W0:Y:S01]  /*05b0*/  LDCU UR4, c[0x0][0x398] ;  /* 0x00007300ff0477ac */ /* 0x000e220008000800 */
[----:B------:R-:W-:-:S04]  /*05c0*/  ISETP.GE.AND P0, PT, R2, UR14, PT ;  /* 0x0000000e02007c0c */ /* 0x000fc8000bf06270 */
[----:B0-----:R-:W-:-:S13]  /*05d0*/  ISETP.GE.OR P0, PT, R3, UR4, P0 ;  /* 0x0000000403007c0c */ /* 0x001fda0008706670 */
[----:B------:R-:W-:Y:S05]  /*05e0*/  @P0 EXIT ;  /* 0x000000000000094d */ /* 0x000fea0003800000 */
[----:B------:R-:W0:Y:S01]  /*05f0*/  LDC.64 R4, c[0x0][0x380] ;  /* 0x0000e000ff047b82 */ /* 0x000e220000000a00 */
[----:B------:R-:W-:-:S04]  /*0600*/  IMAD R3, R3, UR14, R2 ;  /* 0x0000000e03037c24 */ /* 0x000fc8000f8e0202 */
[----:B0-----:R-:W-:-:S05]  /*0610*/  IMAD.WIDE.U32 R2, R3, 0x4, R4 ;  /* 0x0000000403027825 */ /* 0x001fca00078e0004 */
[----:B------:R-:W-:Y:S01]  /*0620*/  STG.E desc[UR8][R2.64], R21 ;  /* 0x0000001502007986 */ /* 0x000fe2000c101908 */
[----:B------:R-:W-:Y:S05]  /*0630*/  EXIT ;  /* 0x000000000000794d */ /* 0x000fea0003800000 */
.L_x_89:
        /* <DEDUP_REMOVED lines=12> */
.L_x_127:


//--------------------- .text.lux_mul_f32_vec4_kernel --------------------------
	.section	.text.lux_mul_f32_vec4_kernel,"ax",@progbits
	.align	128
        .global         lux_mul_f32_vec4_kernel
        .type           lux_mul_f32_vec4_kernel,@function
        .size           lux_mul_f32_vec4_kernel,(.L_x_128 - lux_mul_f32_vec4_kernel)
        .other          lux_mul_f32_vec4_kernel,@"STO_CUDA_ENTRY STV_DEFAULT"
lux_mul_f32_vec4_kernel:
.text.lux_mul_f32_vec4_kernel:
        /* <DEDUP_REMOVED lines=13> */
[----:B------:R-:W1:Y:S01]  /*00d0*/  LDCU.64 UR6, c[0x0][0x390] ;  /* 0x00007200ff0677ac */ /* 0x000e620008000a00 */
[----:B------:R-:W2:Y:S02]  /*00e0*/  LDCU.64 UR4, c[0x0][0x358] ;  /* 0x00006b00ff0477ac */ /* 0x000ea40008000a00 */
[C---:B0-----:R-:W-:Y:S02]  /*00f0*/  IADD3 R2, P0, PT, R6.reuse, UR10, RZ ;  /* 0x0000000a06027c10 */ /* 0x041fe4000ff1e0ff */
[----:B-1----:R-:W-:Y:S02]  /*0100*/  IADD3 R4, P1, PT, R6, UR6, RZ ;  /* 0x0000000606047c10 */ /* 0x002fe4000ff3e0ff */
[----:B------:R-:W-:-:S02]  /*0110*/  IADD3.X R3, PT, PT, R0, UR11, RZ, P0, !PT ;  /* 0x0000000b00037c10 */ /* 0x000fc400087fe4ff */
[----:B------:R-:W-:-:S03]  /*0120*/  IADD3.X R5, PT, PT, R0, UR7, RZ, P1, !PT ;  /* 0x0000000700057c10 */ /* 0x000fc60008ffe4ff */
[----:B--2---:R-:W2:Y:S04]  /*0130*/  LDG.E.128.CONSTANT R8, desc[UR4][R2.64] ;  /* 0x0000000402087981 */ /* 0x004ea8000c1e9d00 */
[----:B------:R-:W2:Y:S01]  /*0140*/  LDG.E.128.CONSTANT R12, desc[UR4][R4.64] ;  /* 0x00000004040c7981 */ /* 0x000ea2000c1e9d00 */
[----:B------:R-:W-:-:S04]  /*0150*/  IADD3 R6, P0, PT, R6, UR8, RZ ;  /* 0x0000000806067c10 */ /* 0x000fc8000ff1e0ff */
[----:B------:R-:W-:Y:S01]  /*0160*/  IADD3.X R7, PT, PT, R0, UR9, RZ, P0, !PT ;  /* 0x0000000900077c10 */ /* 0x000fe200087fe4ff */
[----:B--2---:R-:W-:Y:S01]  /*0170*/  FMUL R8, R8, R12 ;  /* 0x0000000c08087220 */ /* 0x004fe20000400000 */
[----:B------:R-:W-:Y:S01]  /*0180*/  FMUL R9, R9, R13 ;  /* 0x0000000d09097220 */ /* 0x000fe20000400000 */
[----:B------:R-:W-:Y:S01]  /*0190*/  FMUL R10, R10, R14 ;  /* 0x0000000e0a0a7220 */ /* 0x000fe20000400000 */
[----:B------:R-:W-:-:S05]  /*01a0*/  FMUL R11, R11, R15 ;  /* 0x0000000f0b0b7220 */ /* 0x000fca0000400000 */
[----:B------:R-:W-:Y:S01]  /*01b0*/  STG.E.128 desc[UR4][R6.64], R8 ;  /* 0x0000000806007986 */ /* 0x000fe2000c101d04 */
[----:B------:R-:W-:Y:S05]  /*01c0*/  EXIT ;  /* 0x000000000000794d */ /* 0x000fea0003800000 */
.L_x_90:
        /* <DEDUP_REMOVED lines=11> */
.L_x_128:


//--------------------- .text.lux_add_f32_vec4_kernel --------------------------
	.section	.text.lux_add_f32_vec4_kernel,"ax",@progbits
	.align	128
        .global         lux_add_f32_vec4_kernel
        .type           lux_add_f32_vec4_kernel,@function
        .size           lux_add_f32_vec4_kernel,(.L_x_129 - lux_add_f32_vec4_kernel)
        .other          lux_add_f32_vec4_kernel,@"STO_CUDA_ENTRY STV_DEFAULT"
lux_add_f32_vec4_kernel:
.text.lux_add_f32_vec4_kernel:
        /* <DEDUP_REMOVED lines=23> */
[----:B--2---:R-:W-:Y:S01]  /*0170*/  FADD R8, R8, R12 ;  /* 0x0000000c08087221 */ /* 0x004fe20000000000 */
[----:B------:R-:W-:Y:S01]  /*0180*/  FADD R9, R9, R13 ;  /* 0x0000000d09097221 */ /* 0x000fe20000000000 */
[----:B------:R-:W-:Y:S01]  /*0190*/  FADD R10, R10, R14 ;  /* 0x0000000e0a0a7221 */ /* 0x000fe20000000000 */
[----:B------:R-:W-:-:S05]  /*01a0*/  FADD R11, R11, R15 ;  /* 0x0000000f0b0b7221 */ /* 0x000fca0000000000 */
[----:B------:R-:W-:Y:S01]  /*01b0*/  STG.E.128 desc[UR4][R6.64], R8 ;  /* 0x0000000806007986 */ /* 0x000fe2000c101d04 */
[----:B------:R-:W-:Y:S05]  /*01c0*/  EXIT ;  /* 0x000000000000794d */ /* 0x000fea0003800000 */
.L_x_91:
        /* <DEDUP_REMOVED lines=11> */
.L_x_129:


//--------------------- .text.lux_div_f32_kernel  --------------------------
	.section	.text.lux_div_f32_kernel,"ax",@progbits
	.align	128
        .global         lux_div_f32_kernel
        .type           lux_div_f32_kernel,@function
        .size           lux_div_f32_kernel,(.L_x_113 - lux_div_f32_kernel)
        .other          lux_div_f32_kernel,@"STO_CUDA_ENTRY STV_DEFAULT"
lux_div_f32_kernel:
.text.lux_div_f32_kernel:
        /* <DEDUP_REMOVED lines=15> */
[----:B------:R-:W-:Y:S01]  /*00f0*/  IADD3.X R9, PT, PT, R2, UR7, RZ, P0, !PT ;  /* 0x0000000702097c10 */ /* 0x000fe200087fe4ff */
[----:B------:R-:W0:Y:S04]  /*0100*/  LDCU.64 UR6, c[0x0][0x388] ;  /* 0x00007100ff0677ac */ /* 0x000e280008000a00 */
[----:B-1----:R-:W2:Y:S01]  /*0110*/  LDG.E.CONSTANT R3, desc[UR4][R8.64] ;  /* 0x0000000408037981 */ /* 0x002ea2000c1e9900 */
[----:B0-----:R-:W-:-:S04]  /*0120*/  IADD3 R6, P0, PT, R4, UR6, RZ ;  /* 0x0000000604067c10 */ /* 0x001fc8000ff1e0ff */
[----:B------:R-:W-:-:S05]  /*0130*/  IADD3.X R7, PT, PT, R2, UR7, RZ, P0, !PT ;  /* 0x0000000702077c10 */ /* 0x000fca00087fe4ff */
[----:B------:R-:W3:Y:S01]  /*0140*/  LDG.E.CONSTANT R0, desc[UR4][R6.64] ;  /* 0x0000000406007981 */ /* 0x000ee2000c1e9900 */
[----:B------:R-:W-:Y:S01]  /*0150*/  BSSY.RECONVERGENT B0, `(.L_x_92) ;  /* 0x000000c000007945 */ /* 0x000fe20003800200 */
[----:B--2---:R-:W0:Y:S02]  /*0160*/  MUFU.RCP R10, R3 ;  /* 0x00000003000a7308 */ /* 0x004e240000001000 */
[----:B0-----:R-:W-:-:S04]  /*0170*/  FFMA R5, -R3, R10, 1 ;  /* 0x3f80000003057423 */ /* 0x001fc8000000010a */
[----:B------:R-:W-:Y:S02]  /*0180*/  FFMA R5, R10, R5, R10 ;  /* 0x000000050a057223 */ /* 0x000fe4000000000a */
[----:B---3--:R-:W0:Y:S02]  /*0190*/  FCHK P0, R0, R3 ;  /* 0x0000000300007302 */ /* 0x008e240000000000 */
[----:B------:R-:W-:-:S04]  /*01a0*/  FFMA R10, R0, R5, RZ ;  /* 0x00000005000a7223 */ /* 0x000fc800000000ff */
[----:B------:R-:W-:-:S04]  /*01b0*/  FFMA R11, -R3, R10, R0 ;  /* 0x0000000a030b7223 */ /* 0x000fc80000000100 */
[----:B------:R-:W-:Y:S01]  /*01c0*/  FFMA R11, R5, R11, R10 ;  /* 0x0000000b050b7223 */ /* 0x000fe2000000000a */
[----:B0-----:R-:W-:Y:S06]  /*01d0*/  @!P0 BRA `(.L_x_93) ;  /* 0x00000000000c8947 */ /* 0x001fec0003800000 */
[----:B------:R-:W-:-:S07]  /*01e0*/  MOV R6, 0x200 ;  /* 0x0000020000067802 */ /* 0x000fce0000000f00 */
[----:B------:R-:W-:Y:S05]  /*01f0*/  CALL.REL.NOINC `($__internal_4_$__cuda_sm3x_div_rn_noftz_f32_slowpath) ;  /* 0x00000000001c7944 */ /* 0x000fea0003c00000 */
[----:B------:R-:W-:-:S07]  /*0200*/  IMAD.MOV.U32 R11, RZ, RZ, R0 ;  /* 0x000000ffff0b7224 */ /* 0x000fce00078e0000 */
.L_x_93:
[----:B------:R-:W-:Y:S05]  /*0210*/  BSYNC.RECONVERGENT B0 ;  /* 0x0000000000007941 */ /* 0x000fea0003800200 */
.L_x_92:
[----:B------:R-:W0:Y:S02]  /*0220*/  LDCU.64 UR6, c[0x0][0x380] ;  /* 0x00007000ff0677ac */ /* 0x000e240008000a00 */
[----:B0-----:R-:W-:-:S04]  /*0230*/  IADD3 R4, P0, PT, R4, UR6, RZ ;  /* 0x0000000604047c10 */ /* 0x001fc8000ff1e0ff */
[----:B------:R-:W-:-:S05]  /*0240*/  IADD3.X R5, PT, PT, R2, UR7, RZ, P0, !PT ;  /* 0x0000000702057c10 */ /* 0x000fca00087fe4ff */
[----:B------:R-:W-:Y:S01]  /*0250*/  STG.E desc[UR4][R4.64], R11 ;  /* 0x0000000b04007986 */ /* 0x000fe2000c101904 */
[----:B------:R-:W-:Y:S05]  /*0260*/  EXIT ;  /* 0x000000000000794d */ /* 0x000fea0003800000 */
        .weak           $__internal_4_$__cuda_sm3x_div_rn_noftz_f32_slowpath
        .type           $__internal_4_$__cuda_sm3x_div_rn_noftz_f32_slowpath,@function
        .size           $__internal_4_$__cuda_sm3x_div_rn_noftz_f32_slowpath,(.L_x_113 - $__internal_4_$__cuda_sm3x_div_rn_noftz_f32_slowpath)
$__internal_4_$__cuda_sm3x_div_rn_noftz_f32_slowpath:
[--C-:B------:R-:W-:Y:S01]  /*0270*/  SHF.R.U32.HI R7, RZ, 0x17, R3.reuse ;  /* 0x00000017ff077819 */ /* 0x100fe20000011603 */
[----:B------:R-:W-:Y:S01]  /*0280*/  BSSY.RECONVERGENT B1, `(.L_x_94) ;  /* 0x0000064000017945 */ /* 0x000fe20003800200 */
[--C-:B------:R-:W-:Y:S01]  /*0290*/  SHF.R.U32.HI R5, RZ, 0x17, R0.reuse ;  /* 0x00000017ff057819 */ /* 0x100fe20000011600 */
[----:B------:R-:W-:Y:S01]  /*02a0*/  IMAD.MOV.U32 R8, RZ, RZ, R0 ;  /* 0x000000ffff087224 */ /* 0x000fe200078e0000 */
[----:B------:R-:W-:Y:S01]  /*02b0*/  LOP3.LUT R7, R7, 0xff, RZ, 0xc0, !PT ;  /* 0x000000ff07077812 */ /* 0x000fe200078ec0ff */
[----:B------:R-:W-:Y:S01]  /*02c0*/  IMAD.MOV.U32 R9, RZ, RZ, R3 ;  /* 0x000000ffff097224 */ /* 0x000fe200078e0003 */
[----:B------:R-:W-:-:S03]  /*02d0*/  LOP3.LUT R5, R5, 0xff, RZ, 0xc0, !PT ;  /* 0x000000ff05057812 */ /* 0x000fc600078ec0ff */
[----:B------:R-:W-:Y:S02]  /*02e0*/  VIADD R12, R7, 0xffffffff ;  /* 0xffffffff070c7836 */ /* 0x000fe40000000000 */
[----:B------:R-:W-:-:S03]  /*02f0*/  VIADD R11, R5, 0xffffffff ;  /* 0xffffffff050b7836 */ /* 0x000fc60000000000 */
        /* <DEDUP_REMOVED lines=22> */
[----:B------:R-:W-:Y:S02]  /*0460*/  @P0 IMAD.MOV.U32 R10, RZ, RZ, RZ ;  /* 0x000000ffff0a0224 */ /* 0x000fe400078e00ff */
[----:B------:R-:W-:Y:S01]  /*0470*/  @!P0 FFMA R8, R0, 1.84467440737095516160e+19, RZ ;  /* 0x5f80000000088823 */ /* 0x000fe200000000ff */
[----:B------:R-:W-:Y:S02]  /*0480*/  @!P0 IMAD.MOV.U32 R10, RZ, RZ, -0x40 ;  /* 0xffffffc0ff0a8424 */ /* 0x000fe400078e00ff */
[----:B------:R-:W-:Y:S02]  /*0490*/  @!P1 FFMA R9, R3, 1.84467440737095516160e+19, RZ ;  /* 0x5f80000003099823 */ /* 0x000fe400000000ff */
[----:B------:R-:W-:-:S07]  /*04a0*/  @!P1 VIADD R10, R10, 0x40 ;  /* 0x000000400a0a9836 */ /* 0x000fce0000000000 */
.L_x_95:
[----:B------:R-:W-:Y:S01]  /*04b0*/  LEA R0, R7, 0xc0800000, 0x17 ;  /* 0xc080000007007811 */ /* 0x000fe200078eb8ff */
[----:B------:R-:W-:Y:S01]  /*04c0*/  VIADD R5, R5, 0xffffff81 ;  /* 0xffffff8105057836 */ /* 0x000fe20000000000 */
[----:B------:R-:W-:Y:S03]  /*04d0*/  BSSY.RECONVERGENT B2, `(.L_x_100) ;  /* 0x0000035000027945 */ /* 0x000fe60003800200 */
[----:B------:R-:W-:Y:S02]  /*04e0*/  IMAD.IADD R9, R9, 0x1, -R0 ;  /* 0x0000000109097824 */ /* 0x000fe400078e0a00 */
[C---:B------:R-:W-:Y:S01]  /*04f0*/  IMAD R0, R5.reuse, -0x800000, R8 ;  /* 0xff80000005007824 */ /* 0x040fe200078e0208 */
[----:B------:R-:W-:Y:S01]  /*0500*/  IADD3 R5, PT, PT, R5, 0x7f, -R7 ;  /* 0x0000007f05057810 */ /* 0x000fe20007ffe807 */
[----:B------:R-:W0:Y:S01]  /*0510*/  MUFU.RCP R3, R9 ;  /* 0x0000000900037308 */ /* 0x000e220000001000 */
[----:B------:R-:W-:-:S03]  /*0520*/  FADD.FTZ R11, -R9, -RZ ;  /* 0x800000ff090b7221 */ /* 0x000fc60000010100 */
[----:B------:R-:W-:Y:S02]  /*0530*/  IMAD.IADD R5, R5, 0x1, R10 ;  /* 0x0000000105057824 */ /* 0x000fe400078e020a */
        /* <DEDUP_REMOVED lines=8> */
[----:B------:R-:W-:-:S05]  /*05c0*/  LOP3.LUT R3, R3, 0xff, RZ, 0xc0, !PT ;  /* 0x000000ff03037812 */ /* 0x000fca00078ec0ff */
[----:B------:R-:W-:-:S04]  /*05d0*/  IMAD.IADD R7, R3, 0x1, R5 ;  /* 0x0000000103077824 */ /* 0x000fc800078e0205 */
        /* <DEDUP_REMOVED lines=10> */
[CC--:B------:R-:W-:Y:S01]  /*0680*/  FFMA.RZ R3, R12.reuse, R8.reuse, R13 ;  /* 0x000000080c037223 */ /* 0x0c0fe2000000c00d */
[C---:B------:R-:W-:Y:S01]  /*0690*/  VIADD R10, R7.reuse, 0x20 ;  /* 0x00000020070a7836 */ /* 0x040fe20000000000 */
[C---:B------:R-:W-:Y:S02]  /*06a0*/  ISETP.NE.AND P2, PT, R7.reuse, RZ, PT ;  /* 0x000000ff0700720c */ /* 0x040fe40003f45270 */
[----:B------:R-:W-:Y:S01]  /*06b0*/  ISETP.NE.AND P1, PT, R7, RZ, PT ;  /* 0x000000ff0700720c */ /* 0x000fe20003f25270 */
[----:B------:R-:W-:Y:S01]  /*06c0*/  IMAD.MOV R7, RZ, RZ, -R7 ;  /* 0x000000ffff077224 */ /* 0x000fe200078e0a07 */
[----:B------:R-:W-:Y:S01]  /*06d0*/  LOP3.LUT R5, R3, 0x7fffff, RZ, 0xc0, !PT ;  /* 0x007fffff03057812 */ /* 0x000fe200078ec0ff */
[CCC-:B------:R-:W-:Y:S01]  /*06e0*/  FFMA.RP R3, R12.reuse, R8.reuse, R13.reuse ;  /* 0x000000080c037223 */ /* 0x1c0fe2000000800d */
[----:B------:R-:W-:Y:S02]  /*06f0*/  FFMA.RM R8, R12, R8, R13 ;  /* 0x000000080c087223 */ /* 0x000fe4000000400d */
[----:B------:R-:W-:-:S03]  /*0700*/  LOP3.LUT R5, R5, 0x800000, RZ, 0xfc, !PT ;  /* 0x0080000005057812 */ /* 0x000fc600078efcff */
        /* <DEDUP_REMOVED lines=13> */
.L_x_102:
[----:B------:R-:W-:-:S04]  /*07e0*/  LOP3.LUT R0, R0, 0x80000000, RZ, 0xc0, !PT ;  /* 0x8000000000007812 */ /* 0x000fc800078ec0ff */
[----:B------:R-:W-:Y:S01]  /*07f0*/  LOP3.LUT R0, R0, 0x7f800000, RZ, 0xfc, !PT ;  /* 0x7f80000000007812 */ /* 0x000fe200078efcff */
[----:B------:R-:W-:Y:S06]  /*0800*/  BRA `(.L_x_103) ;  /* 0x0000000000047947 */ /* 0x000fec0003800000 */
.L_x_101:
[----:B------:R-:W-:-:S07]  /*0810*/  IMAD R0, R5, 0x800000, R0 ;  /* 0x0080000005007824 */ /* 0x000fce00078e0200 */
.L_x_103:
[----:B------:R-:W-:Y:S05]  /*0820*/  BSYNC.RECONVERGENT B2 ;  /* 0x0000000000027941 */ /* 0x000fea0003800200 */
.L_x_100:
[----:B------:R-:W-:Y:S05]  /*0830*/  BRA `(.L_x_104) ;  /* 0x0000000000207947 */ /* 0x000fea0003800000 */
.L_x_99:
[----:B------:R-:W-:-:S04]  /*0840*/  LOP3.LUT R0, R9, 0x80000000, R8, 0x48, !PT ;  /* 0x8000000009007812 */ /* 0x000fc800078e4808 */
[----:B------:R-:W-:Y:S01]  /*0850*/  LOP3.LUT R0, R0, 0x7f800000, RZ, 0xfc, !PT ;  /* 0x7f80000000007812 */ /* 0x000fe200078efcff */
[----:B------:R-:W-:Y:S06]  /*0860*/  BRA `(.L_x_104) ;  /* 0x0000000000147947 */ /* 0x000fec0003800000 */
.L_x_98:
[----:B------:R-:W-:Y:S01]  /*0870*/  LOP3.LUT R0, R9, 0x80000000, R8, 0x48, !PT ;  /* 0x8000000009007812 */ /* 0x000fe200078e4808 */
[----:B------:R-:W-:Y:S06]  /*0880*/  BRA `(.L_x_104) ;  /* 0x00000000000c7947 */ /* 0x000fec0003800000 */
.L_x_97:
[----:B------:R-:W0:Y:S01]  /*0890*/  MUFU.RSQ R0, -QNAN ;  /* 0xffc0000000007908 */ /* 0x000e220000001400 */
[----:B------:R-:W-:Y:S05]  /*08a0*/  BRA `(.L_x_104) ;  /* 0x0000000000047947 */ /* 0x000fea0003800000 */
.L_x_96:
[----:B------:R-:W-:-:S07]  /*08b0*/  FADD.FTZ R0, R0, R3 ;  /* 0x0000000300007221 */ /* 0x000fce0000010000 */
.L_x_104:
[----:B------:R-:W-:Y:S05]  /*08c0*/  BSYNC.RECONVERGENT B1 ;  /* 0x0000000000017941 */ /* 0x000fea0003800200 */
.L_x_94:
[----:B------:R-:W-:-:S04]  /*08d0*/  IMAD.MOV.U32 R7, RZ, RZ, 0x0 ;  /* 0x00000000ff077424 */ /* 0x000fc800078e00ff */
[----:B0-----:R-:W-:Y:S05]  /*08e0*/  RET.REL.NODEC R6 `(lux_div_f32_kernel) ;  /* 0xfffffff406c47950 */ /* 0x001fea0003c3ffff */
.L_x_105:
        /* <DEDUP_REMOVED lines=9> */
.L_x_113:


//--------------------- .text.lux_mul_f32_kernel  --------------------------
	.section	.text.lux_mul_f32_kernel,"ax",@progbits
	.align	128
        .global         lux_mul_f32_kernel
        .type           lux_mul_f32_kernel,@function
        .size           lux_mul_f32_kernel,(.L_x_131 - lux_mul_f32_kernel)
        .other          lux_mul_f32_kernel,@"STO_CUDA_ENTRY STV_DEFAULT"
lux_mul_f32_kernel:
.text.lux_mul_f32_kernel:
        /* <DEDUP_REMOVED lines=13> */
[----:B------:R-:W1:Y:S01]  /*00d0*/  LDCU.128 UR8, c[0x0][0x380] ;  /* 0x00007000ff0877ac */ /* 0x000e620008000c00 */
[----:B------:R-:W2:Y:S02]  /*00e0*/  LDCU.64 UR4, c[0x0][0x358] ;  /* 0x00006b00ff0477ac */ /* 0x000ea40008000a00 */
[C---:B0-----:R-:W-:Y:S02]  /*00f0*/  IADD3 R4, P1, PT, R6.reuse, UR6, RZ ;  /* 0x0000000606047c10 */ /* 0x041fe4000ff3e0ff */
[----:B-1----:R-:W-:Y:S02]  /*0100*/  IADD3 R2, P0, PT, R6, UR10, RZ ;  /* 0x0000000a06027c10 */ /* 0x002fe4000ff1e0ff */
[----:B------:R-:W-:-:S02]  /*0110*/  IADD3.X R5, PT, PT, R0, UR7, RZ, P1, !PT ;  /* 0x0000000700057c10 */ /* 0x000fc40008ffe4ff */
[----:B------:R-:W-:-:S04]  /*0120*/  IADD3.X R3, PT, PT, R0, UR11, RZ, P0, !PT ;  /* 0x0000000b00037c10 */ /* 0x000fc800087fe4ff */
[----:B--2---:R-:W2:Y:S04]  /*0130*/  LDG.E.CONSTANT R5, desc[UR4][R4.64] ;  /* 0x0000000404057981 */ /* 0x004ea8000c1e9900 */
[----:B------:R-:W2:Y:S01]  /*0140*/  LDG.E.CONSTANT R2, desc[UR4][R2.64] ;  /* 0x0000000402027981 */ /* 0x000ea2000c1e9900 */
[----:B------:R-:W-:-:S04]  /*0150*/  IADD3 R6, P0, PT, R6, UR8, RZ ;  /* 0x0000000806067c10 */ /* 0x000fc8000ff1e0ff */
[----:B------:R-:W-:Y:S01]  /*0160*/  IADD3.X R7, PT, PT, R0, UR9, RZ, P0, !PT ;  /* 0x0000000900077c10 */ /* 0x000fe200087fe4ff */
[----:B--2---:R-:W-:-:S05]  /*0170*/  FMUL R9, R2, R5 ;  /* 0x0000000502097220 */ /* 0x004fca0000400000 */
[----:B------:R-:W-:Y:S01]  /*0180*/  STG.E desc[UR4][R6.64], R9 ;  /* 0x0000000906007986 */ /* 0x000fe2000c101904 */
[----:B------:R-:W-:Y:S05]  /*0190*/  EXIT ;  /* 0x000000000000794d */ /* 0x000fea0003800000 */
.L_x_106:
        /* <DEDUP_REMOVED lines=14> */
.L_x_131:


//--------------------- .text.lux_sub_f32_kernel  --------------------------
	.section	.text.lux_sub_f32_kernel,"ax",@progbits
	.align	128
        .global         lux_sub_f32_kernel
        .type           lux_sub_f32_kernel,@function
        .size           lux_sub_f32_kernel,(.L_x_132 - lux_sub_f32_kernel)
        .other          lux_sub_f32_kernel,@"STO_CUDA_ENTRY STV_DEFAULT"
lux_sub_f32_kernel:
.text.lux_sub_f32_kernel:
        /* <DEDUP_REMOVED lines=23> */
[----:B--2---:R-:W-:-:S05]  /*0170*/  FADD R9, R2, -R5 ;  /* 0x8000000502097221 */ /* 0x004fca0000000000 */
[----:B------:R-:W-:Y:S01]  /*0180*/  STG.E desc[UR4][R6.64], R9 ;  /* 0x0000000906007986 */ /* 0x000fe2000c101904 */
[----:B------:R-:W-:Y:S05]  /*0190*/  EXIT ;  /* 0x000000000000794d */ /* 0x000fea0003800000 */
.L_x_107:
        /* <DEDUP_REMOVED lines=14> */
.L_x_132:


//--------------------- .text.lux_add_f32_kernel  --------------------------
	.section	.text.lux_add_f32_kernel,"ax",@progbits
	.align	128
        .global         lux_add_f32_kernel
        .type           lux_add_f32_kernel,@function
        .size           lux_add_f32_kernel,(.L_x_133 - lux_add_f32_kernel)
        .other          lux_add_f32_kernel,@"STO_CUDA_ENTRY STV_DEFAULT"
lux_add_f32_kernel:
.text.lux_add_f32_kernel:
        /* <DEDUP_REMOVED lines=23> */
[----:B--2---:R-:W-:-:S05]  /*0170*/  FADD R9, R2, R5 ;  /* 0x0000000502097221 */ /* 0x004fca0000000000 */
[----:B------:R-:W-:Y:S01]  /*0180*/  STG.E desc[UR4][R6.64], R9 ;  /* 0x0000000906007986 */ /* 0x000fe2000c101904 */
[----:B------:R-:W-:Y:S05]  /*0190*/  EXIT ;  /* 0x000000000000794d */ /* 0x000fea0003800000 */
.L_x_108:
        /* <DEDUP_REMOVED lines=14> */
.L_x_133:


//--------------------- .nv.shared.lux_rms_norm_f32_kernel --------------------------
	.section	.nv.shared.lux_rms_norm_f32_kernel,"aw",@nobits
	.sectionflags	@""
	.align	4
.nv.shared.lux_rms_norm_f32_kernel:
	.zero		1156


//--------------------- .nv.shared.reserved.0     --------------------------
	.section	.nv.shared.reserved.0,"aw",@nobits
	.weak		__nv_reservedSMEM_offset_0_alias
	.size		__nv_reservedSMEM_offset_0_alias, 0, 64
	.other		__nv_reservedSMEM_offset_0_alias,@"STO_CUDA_RESERVED_SHARED STV_DEFAULT"
__nv_reservedSMEM_offset_0_alias:
	.zero		0
	.zero		64


//--------------------- .nv.shared.lux_layer_norm_f32_kernel --------------------------
	.section	.nv.shared.lux_layer_norm_f32_kernel,"aw",@nobits
	.sectionflags	@""
	.align	4
.nv.shared.lux_layer_norm_f32_kernel:
	.zero		1160


//--------------------- .nv.shared.lux_transpose_f32_kernel --------------------------
	.section	.nv.shared.lux_transpose_f32_kernel,"aw",@nobits
	.sectionflags	@""
	.align	4
.nv.shared.lux_transpose_f32_kernel:
	.zero		2112


//--------------------- .nv.shared.lux_matmul_tiled_f32_kernel --------------------------
	.section	.nv.shared.lux_matmul_tiled_f32_kernel,"aw",@nobits
	.sectionflags	@""
	.align	4
.nv.shared.lux_matmul_tiled_f32_kernel:
	.zero		3072


//--------------------- .nv.constant0.lux_rms_norm_f32_kernel --------------------------
	.section	.nv.constant0.lux_rms_norm_f32_kernel,"a",@progbits
	.sectionflags	@""
	.align	4
.nv.constant0.lux_rms_norm_f32_kernel:
	.zero		932


//--------------------- .nv.constant0.lux_layer_norm_f32_kernel --------------------------
	.section	.nv.constant0.lux_layer_norm_f32_kernel,"a",@progbits
	.sectionflags	@""
	.align	4
.nv.constant0.lux_layer_norm_f32_kernel:
	.zero		940


//--------------------- .nv.constant0.lux_copy_f32_kernel --------------------------
	.section	.nv.constant0.lux_copy_f32_kernel,"a",@progbits
	.sectionflags	@""
	.align	4
.nv.constant0.lux_copy_f32_kernel:
	.zero		920


//--------------------- .nv.constant0.lux_gelu_f32_kernel --------------------------
	.section	.nv.constant0.lux_gelu_f32_kernel,"a",@progbits
	.sectionflags	@""
	.align	4
.nv.constant0.lux_gelu_f32_kernel:
	.zero		920


//--------------------- .nv.constant0.lux_relu_f32_kernel --------------------------
	.section	.nv.constant0.lux_relu_f32_kernel,"a",@progbits
	.sectionflags	@""
	.align	4
.nv.constant0.lux_relu_f32_kernel:
	.zero		920


//--------------------- .nv.constant0.lux_sigmoid_f32_kernel --------------------------
	.section	.nv.constant0.lux_sigmoid_f32_kernel,"a",@progbits
	.sectionflags	@""
	.align	4
.nv.constant0.lux_sigmoid_f32_kernel:
	.zero		920


//--------------------- .nv.constant0.lux_tanh_f32_kernel --------------------------
	.section	.nv.constant0.lux_tanh_f32_kernel,"a",@progbits
	.sectionflags	@""
	.align	4
.nv.constant0.lux_tanh_f32_kernel:
	.zero		920


//--------------------- .nv.constant0.lux_abs_f32_kernel --------------------------
	.section	.nv.constant0.lux_abs_f32_kernel,"a",@progbits
	.sectionflags	@""
	.align	4
.nv.constant0.lux_abs_f32_kernel:
	.zero		920


//--------------------- .nv.constant0.lux_neg_f32_kernel --------------------------
	.section	.nv.constant0.lux_neg_f32_kernel,"a",@progbits
	.sectionflags	@""
	.align	4
.nv.constant0.lux_neg_f32_kernel:
	.zero		920


//--------------------- .nv.constant0.lux_sqrt_f32_kernel --------------------------
	.section	.nv.constant0.lux_sqrt_f32_kernel,"a",@progbits
	.sectionflags	@""
	.align	4
.nv.constant0.lux_sqrt_f32_kernel:
	.zero		920


//--------------------- .nv.constant0.lux_log_f32_kernel --------------------------
	.section	.nv.constant0.lux_log_f32_kernel,"a",@progbits
	.sectionflags	@""
	.align	4
.nv.constant0.lux_log_f32_kernel:
	.zero		920


//--------------------- .nv.constant0.lux_exp_f32_kernel --------------------------
	.section	.nv.constant0.lux_exp_f32_kernel,"a",@progbits
	.sectionflags	@""
	.align	4
.nv.constant0.lux_exp_f32_kernel:
	.zero		920


//--------------------- .nv.constant0.lux_transpose_f32_kernel --------------------------
	.section	.nv.constant0.lux_transpose_f32_kernel,"a",@progbits
	.sectionflags	@""
	.align	4
.nv.constant0.lux_transpose_f32_kernel:
	.zero		920


//--------------------- .nv.constant0.lux_matmul_tiled_f32_kernel --------------------------
	.section	.nv.constant0.lux_matmul_tiled_f32_kernel,"a",@progbits
	.sectionflags	@""
	.align	4
.nv.constant0.lux_matmul_tiled_f32_kernel:
	.zero		932


//--------------------- .nv.constant0.lux_mul_f32_vec4_kernel --------------------------
	.section	.nv.constant0.lux_mul_f32_vec4_kernel,"a",@progbits
	.sectionflags	@""
	.align	4
.nv.constant0.lux_mul_f32_vec4_kernel:
	.zero		928


//--------------------- .nv.constant0.lux_add_f32_vec4_kernel --------------------------
	.section	.nv.constant0.lux_add_f32_vec4_kernel,"a",@progbits
	.sectionflags	@""
	.align	4
.nv.constant0.lux_add_f32_vec4_kernel:
	.zero		928


//--------------------- .nv.constant0.lux_div_f32_kernel --------------------------
	.section	.nv.constant0.lux_div_f32_kernel,"a",@progbits
	.sectionflags	@""
	.align	4
.nv.constant0.lux_div_f32_kernel:
	.zero		928


//--------------------- .nv.constant0.lux_mul_f32_kernel --------------------------
	.section	.nv.constant0.lux_mul_f32_kernel,"a",@progbits
	.sectionflags	@""
	.align	4
.nv.constant0.lux_mul_f32_kernel:
	.zero		928


//--------------------- .nv.constant0.lux_sub_f32_kernel --------------------------
	.section	.nv.constant0.lux_sub_f32_kernel,"a",@progbits
	.sectionflags	@""
	.align	4
.nv.constant0.lux_sub_f32_kernel:
	.zero		928


//--------------------- .nv.constant0.lux_add_f32_kernel --------------------------
	.section	.nv.constant0.lux_add_f32_kernel,"a",@progbits
	.sectionflags	@""
	.align	4
.nv.constant0.lux_add_f32_kernel:
	.zero		928


//--------------------- SYMBOLS --------------------------

	.type		.nv.reservedSmem.offset0,@object
	.size		.nv.reservedSmem.offset0,0x4
	.type		.nv.reservedSmem.cap,@object
	.size		.nv.reservedSmem.cap,0x4
